	.target	sm_100a

	.elftype	@"ET_EXEC"


//--------------------- .note.nv.tkinfo           --------------------------
	.section	.note.nv.tkinfo,"",@"SHT_NOTE"
	.sectionflags	@"SHF_NOTE_NV_TKINFO"
	.tkinfo
        /*0018*/ 	.word	0x00000002
        /*0030*/ 	.string	""
        /*0030*/ 	.string	"ptxas"
        /*0030*/ 	.string	"Cuda compilation tools, release 13.0, V13.0.88"
        /*0030*/ 	.string	"Build cuda_13.0.r13.0/compiler.36424714_0"
        /*0030*/ 	.string	"-arch sm_100a -m 64 "



//--------------------- .note.nv.cuinfo           --------------------------
	.section	.note.nv.cuinfo,"",@"SHT_NOTE"
	.sectionflags	@"SHF_NOTE_NV_CUINFO"
        /*0018*/ 	.short	0x0002
        /*001a*/ 	.short	0x0064
        /*001c*/ 	.short	0x0082
	.zero		2


//--------------------- .nv.info                  --------------------------
	.section	.nv.info,"",@"SHT_CUDA_INFO"
	.align	4


	//----- nvinfo : EIATTR_REGCOUNT
	.align		4
        /*0000*/ 	.byte	0x04, 0x2f
        /*0002*/ 	.short	(.L_19 - .L_18)
	.align		4
.L_18:
        /*0004*/ 	.word	index@(_ZN7cutlass13device_kernelINS_4gemm6kernel13GemmUniversalIN4cute5tupleIJiiiiEEENS1_10collective13CollectiveMmaINS1_35MainloopSm100TmaUmmaWarpSpecializedILi3ELi2ELi2ENS5_IJNS4_1CILi1EEESB_SB_EEEEENS5_IJNSA_ILi128EEENSA_ILi256EEENSA_ILi64EEEEEENS_6half_tENS5_IJSB_llEEESI_NS5_IJlSB_lEEENS4_8TiledMMAINS4_8MMA_AtomIJNS4_20SM100_MMA_F16BF16_SSISI_SI_fLi128ELi256ELNS4_4UMMA5MajorE1ELSP_0ELNSO_7ScaleInE0ELSQ_0EEEEEENS4_6LayoutISC_NS5_IJNSA_ILi0EEESU_SU_EEEEENS5_IJNS4_10UnderscoreESX_SX_EEEEENS4_13SM90_TMA_LOADENS4_14ComposedLayoutINS4_7SwizzleILi3ELi4ELi3EEENS4_18smem_ptr_flag_bitsILi16EEENST_INS5_IJSG_NSA_ILi8EEEEEENS5_IJSB_SG_EEEEEEEvNS4_8identityES10_NS11_IS13_S15_NST_INS5_IJS16_SG_EEENS5_IJSG_SB_EEEEEEEvS1B_EENS_8epilogue10collective18CollectiveEpilogueINS1H_23Sm100TmaWarpSpecializedILi4ELi2ELi64ELb1ELb0EEEJSH_NS5_IJNST_ISE_SB_EENST_ISG_SB_EEEEESI_SK_SI_SK_NS1H_6fusion15FusionCallbacksIS1L_NS1P_17LinearCombinationISI_fSI_fLNS_15FloatRoundStyleE2EEESH_S1O_JEEENS4_5SM1004TMEM4LOAD26SM100_TMEM_LOAD_32dp32b64xES10_S1F_NS4_39AutoVectorizingCopyWithAssumedAlignmentILi128EEENS4_14SM90_TMA_STOREES1F_S20_S20_EEEvvEEEEvNT_6ParamsE)
        /*0008*/ 	.word	0x000000b9


	//----- nvinfo : EIATTR_FRAME_SIZE
	.align		4
.L_19:
        /*000c*/ 	.byte	0x04, 0x11
        /*000e*/ 	.short	(.L_21 - .L_20)
	.align		4
.L_20:
        /*0010*/ 	.word	index@($__internal_2_$__cuda_sm10x_tcgen05_guardrail_trap_unallocated_columns_being_dealloced)
        /*0014*/ 	.word	0x00000000


	//----- nvinfo : EIATTR_FRAME_SIZE
	.align		4
.L_21:
        /*0018*/ 	.byte	0x04, 0x11
        /*001a*/ 	.short	(.L_23 - .L_22)
	.align		4
.L_22:
        /*001c*/ 	.word	index@($__internal_1_$__cuda_sm10x_tcgen05_guardrail_trap_phase_invalid_during_alloc)
        /*0020*/ 	.word	0x00000000


	//----- nvinfo : EIATTR_FRAME_SIZE
	.align		4
.L_23:
        /*0024*/ 	.byte	0x04, 0x11
        /*0026*/ 	.short	(.L_25 - .L_24)
	.align		4
.L_24:
        /*0028*/ 	.word	index@($__internal_0_$__cuda_sm10x_tcgen05_guardrail_trap_col_being_dealloced_not_returned_by_alloc)
        /*002c*/ 	.word	0x00000000


	//----- nvinfo : EIATTR_FRAME_SIZE
	.align		4
.L_25:
        /*0030*/ 	.byte	0x04, 0x11
        /*0032*/ 	.short	(.L_27 - .L_26)
	.align		4
.L_26:
        /*0034*/ 	.word	index@(_ZN7cutlass13device_kernelINS_4gemm6kernel13GemmUniversalIN4cute5tupleIJiiiiEEENS1_10collective13CollectiveMmaINS1_35MainloopSm100TmaUmmaWarpSpecializedILi3ELi2ELi2ENS5_IJNS4_1CILi1EEESB_SB_EEEEENS5_IJNSA_ILi128EEENSA_ILi256EEENSA_ILi64EEEEEENS_6half_tENS5_IJSB_llEEESI_NS5_IJlSB_lEEENS4_8TiledMMAINS4_8MMA_AtomIJNS4_20SM100_MMA_F16BF16_SSISI_SI_fLi128ELi256ELNS4_4UMMA5MajorE1ELSP_0ELNSO_7ScaleInE0ELSQ_0EEEEEENS4_6LayoutISC_NS5_IJNSA_ILi0EEESU_SU_EEEEENS5_IJNS4_10UnderscoreESX_SX_EEEEENS4_13SM90_TMA_LOADENS4_14ComposedLayoutINS4_7SwizzleILi3ELi4ELi3EEENS4_18smem_ptr_flag_bitsILi16EEENST_INS5_IJSG_NSA_ILi8EEEEEENS5_IJSB_SG_EEEEEEEvNS4_8identityES10_NS11_IS13_S15_NST_INS5_IJS16_SG_EEENS5_IJSG_SB_EEEEEEEvS1B_EENS_8epilogue10collective18CollectiveEpilogueINS1H_23Sm100TmaWarpSpecializedILi4ELi2ELi64ELb1ELb0EEEJSH_NS5_IJNST_ISE_SB_EENST_ISG_SB_EEEEESI_SK_SI_SK_NS1H_6fusion15FusionCallbacksIS1L_NS1P_17LinearCombinationISI_fSI_fLNS_15FloatRoundStyleE2EEESH_S1O_JEEENS4_5SM1004TMEM4LOAD26SM100_TMEM_LOAD_32dp32b64xES10_S1F_NS4_39AutoVectorizingCopyWithAssumedAlignmentILi128EEENS4_14SM90_TMA_STOREES1F_S20_S20_EEEvvEEEEvNT_6ParamsE)
        /*0038*/ 	.word	0x00000000


	//----- nvinfo : EIATTR_MIN_STACK_SIZE
	.align		4
.L_27:
        /*003c*/ 	.byte	0x04, 0x12
        /*003e*/ 	.short	(.L_29 - .L_28)
	.align		4
.L_28:
        /*0040*/ 	.word	index@(_ZN7cutlass13device_kernelINS_4gemm6kernel13GemmUniversalIN4cute5tupleIJiiiiEEENS1_10collective13CollectiveMmaINS1_35MainloopSm100TmaUmmaWarpSpecializedILi3ELi2ELi2ENS5_IJNS4_1CILi1EEESB_SB_EEEEENS5_IJNSA_ILi128EEENSA_ILi256EEENSA_ILi64EEEEEENS_6half_tENS5_IJSB_llEEESI_NS5_IJlSB_lEEENS4_8TiledMMAINS4_8MMA_AtomIJNS4_20SM100_MMA_F16BF16_SSISI_SI_fLi128ELi256ELNS4_4UMMA5MajorE1ELSP_0ELNSO_7ScaleInE0ELSQ_0EEEEEENS4_6LayoutISC_NS5_IJNSA_ILi0EEESU_SU_EEEEENS5_IJNS4_10UnderscoreESX_SX_EEEEENS4_13SM90_TMA_LOADENS4_14ComposedLayoutINS4_7SwizzleILi3ELi4ELi3EEENS4_18smem_ptr_flag_bitsILi16EEENST_INS5_IJSG_NSA_ILi8EEEEEENS5_IJSB_SG_EEEEEEEvNS4_8identityES10_NS11_IS13_S15_NST_INS5_IJS16_SG_EEENS5_IJSG_SB_EEEEEEEvS1B_EENS_8epilogue10collective18CollectiveEpilogueINS1H_23Sm100TmaWarpSpecializedILi4ELi2ELi64ELb1ELb0EEEJSH_NS5_IJNST_ISE_SB_EENST_ISG_SB_EEEEESI_SK_SI_SK_NS1H_6fusion15FusionCallbacksIS1L_NS1P_17LinearCombinationISI_fSI_fLNS_15FloatRoundStyleE2EEESH_S1O_JEEENS4_5SM1004TMEM4LOAD26SM100_TMEM_LOAD_32dp32b64xES10_S1F_NS4_39AutoVectorizingCopyWithAssumedAlignmentILi128EEENS4_14SM90_TMA_STOREES1F_S20_S20_EEEvvEEEEvNT_6ParamsE)
        /*0044*/ 	.word	0x00000000
.L_29:


//--------------------- .nv.compat                --------------------------
	.section	.nv.compat,"",@"SHT_CUDA_COMPAT_INFO"
	.align	4
        /*0000*/ 	.byte	0x02, 0x09, 0x01, 0x00, 0x02, 0x02, 0x02, 0x00, 0x02, 0x05, 0x05, 0x00, 0x03, 0x07, 0x01, 0x01
        /*0010*/ 	.byte	0x02, 0x03, 0x01, 0x00, 0x02, 0x06, 0x01, 0x00, 0x04, 0x0b, 0x08, 0x00, 0x09, 0x00, 0x00, 0x00
        /*0020*/ 	.byte	0x00, 0x00, 0x00, 0x00


//--------------------- .nv.info._ZN7cutlass13device_kernelINS_4gemm6kernel13GemmUniversalIN4cute5tupleIJiiiiEEENS1_10collective13CollectiveMmaINS1_35MainloopSm100TmaUmmaWarpSpecializedILi3ELi2ELi2ENS5_IJNS4_1CILi1EEESB_SB_EEEEENS5_IJNSA_ILi128EEENSA_ILi256EEENSA_ILi64EEEEEENS_6half_tENS5_IJSB_llEEESI_NS5_IJlSB_lEEENS4_8TiledMMAINS4_8MMA_AtomIJNS4_20SM100_MMA_F16BF16_SSISI_SI_fLi128ELi256ELNS4_4UMMA5MajorE1ELSP_0ELNSO_7ScaleInE0ELSQ_0EEEEEENS4_6LayoutISC_NS5_IJNSA_ILi0EEESU_SU_EEEEENS5_IJNS4_10UnderscoreESX_SX_EEEEENS4_13SM90_TMA_LOADENS4_14ComposedLayoutINS4_7SwizzleILi3ELi4ELi3EEENS4_18smem_ptr_flag_bitsILi16EEENST_INS5_IJSG_NSA_ILi8EEEEEENS5_IJSB_SG_EEEEEEEvNS4_8identityES10_NS11_IS13_S15_NST_INS5_IJS16_SG_EEENS5_IJSG_SB_EEEEEEEvS1B_EENS_8epilogue10collective18CollectiveEpilogueINS1H_23Sm100TmaWarpSpecializedILi4ELi2ELi64ELb1ELb0EEEJSH_NS5_IJNST_ISE_SB_EENST_ISG_SB_EEEEESI_SK_SI_SK_NS1H_6fusion15FusionCallbacksIS1L_NS1P_17LinearCombinationISI_fSI_fLNS_15FloatRoundStyleE2EEESH_S1O_JEEENS4_5SM1004TMEM4LOAD26SM100_TMEM_LOAD_32dp32b64xES10_S1F_NS4_39AutoVectorizingCopyWithAssumedAlignmentILi128EEENS4_14SM90_TMA_STOREES1F_S20_S20_EEEvvEEEEvNT_6ParamsE --------------------------
	.section	.nv.info._ZN7cutlass13device_kernelINS_4gemm6kernel13GemmUniversalIN4cute5tupleIJiiiiEEENS1_10collective13CollectiveMmaINS1_35MainloopSm100TmaUmmaWarpSpecializedILi3ELi2ELi2ENS5_IJNS4_1CILi1EEESB_SB_EEEEENS5_IJNSA_ILi128EEENSA_ILi256EEENSA_ILi64EEEEEENS_6half_tENS5_IJSB_llEEESI_NS5_IJlSB_lEEENS4_8TiledMMAINS4_8MMA_AtomIJNS4_20SM100_MMA_F16BF16_SSISI_SI_fLi128ELi256ELNS4_4UMMA5MajorE1ELSP_0ELNSO_7ScaleInE0ELSQ_0EEEEEENS4_6LayoutISC_NS5_IJNSA_ILi0EEESU_SU_EEEEENS5_IJNS4_10UnderscoreESX_SX_EEEEENS4_13SM90_TMA_LOADENS4_14ComposedLayoutINS4_7SwizzleILi3ELi4ELi3EEENS4_18smem_ptr_flag_bitsILi16EEENST_INS5_IJSG_NSA_ILi8EEEEEENS5_IJSB_SG_EEEEEEEvNS4_8identityES10_NS11_IS13_S15_NST_INS5_IJS16_SG_EEENS5_IJSG_SB_EEEEEEEvS1B_EENS_8epilogue10collective18CollectiveEpilogueINS1H_23Sm100TmaWarpSpecializedILi4ELi2ELi64ELb1ELb0EEEJSH_NS5_IJNST_ISE_SB_EENST_ISG_SB_EEEEESI_SK_SI_SK_NS1H_6fusion15FusionCallbacksIS1L_NS1P_17LinearCombinationISI_fSI_fLNS_15FloatRoundStyleE2EEESH_S1O_JEEENS4_5SM1004TMEM4LOAD26SM100_TMEM_LOAD_32dp32b64xES10_S1F_NS4_39AutoVectorizingCopyWithAssumedAlignmentILi128EEENS4_14SM90_TMA_STOREES1F_S20_S20_EEEvvEEEEvNT_6ParamsE,"",@"SHT_CUDA_INFO"
	.sectionflags	@""
	.align	4


	//----- nvinfo : EIATTR_CUDA_API_VERSION
	.align		4
        /*0000*/ 	.byte	0x04, 0x37
        /*0002*/ 	.short	(.L_31 - .L_30)
.L_30:
        /*0004*/ 	.word	0x00000082


	//----- nvinfo : EIATTR_KPARAM_INFO
	.align		4
.L_31:
        /*0008*/ 	.byte	0x04, 0x17
        /*000a*/ 	.short	(.L_33 - .L_32)
.L_32:
        /*000c*/ 	.word	0x00000000
        /*0010*/ 	.short	0x0000
        /*0012*/ 	.short	0x0000
        /*0014*/ 	.byte	0x00, 0xf0, 0x01, 0x20


	//----- nvinfo : EIATTR_AT_ENTRY_FRAGMENTS
	.align		4
.L_33:
        /*0018*/ 	.byte	0x04, 0x4f
        /*001a*/ 	.short	(.L_35 - .L_34)


	//   ....[0]....
.L_34:
        /*001c*/ 	.word	0x00000006


	//----- nvinfo : EIATTR_RESERVED_SMEM_USED
	.align		4
.L_35:
        /*0020*/ 	.byte	0x01, 0x41
	.zero		2


	//----- nvinfo : EIATTR_SPARSE_MMA_MASK
	.align		4
        /*0024*/ 	.byte	0x03, 0x50
        /*0026*/ 	.short	0x0000


	//----- nvinfo : EIATTR_TCGEN05_1CTA_USED
	.align		4
        /*0028*/ 	.byte	0x01, 0x51
	.zero		2


	//----- nvinfo : EIATTR_MAXREG_COUNT
	.align		4
        /*002c*/ 	.byte	0x03, 0x1b
        /*002e*/ 	.short	0x00ff


	//----- nvinfo : EIATTR_NUM_BARRIERS
	.align		4
        /*0030*/ 	.byte	0x02, 0x4c
        /*0032*/ 	.byte	0x07
	.zero		1


	//----- nvinfo : EIATTR_EXTERNS
	.align		4
        /*0034*/ 	.byte	0x04, 0x0f
        /*0036*/ 	.short	(.L_37 - .L_36)


	//   ....[0]....
	.align		4
.L_36:
        /*0038*/ 	.word	index@(__assertfail)


	//----- nvinfo : EIATTR_MERCURY_ISA_VERSION
	.align		4
.L_37:
        /*003c*/ 	.byte	0x03, 0x5f
        /*003e*/ 	.short	0x0101


	//----- nvinfo : EIATTR_INT_WARP_WIDE_INSTR_OFFSETS
	.align		4
        /*0040*/ 	.byte	0x04, 0x31
        /*0042*/ 	.short	(.L_39 - .L_38)


	//   ....[0]....
.L_38:
        /*0044*/ 	.word	0x00001e50


	//   ....[1]....
        /*0048*/ 	.word	0x000036f0


	//   ....[2]....
        /*004c*/ 	.word	0x00003710


	//   ....[3]....
        /*0050*/ 	.word	0x00003740


	//   ....[4]....
        /*0054*/ 	.word	0x00004080


	//   ....[5]....
        /*0058*/ 	.word	0x000040f0


	//   ....[6]....
        /*005c*/ 	.word	0x000041d0


	//   ....[7]....
        /*0060*/ 	.word	0x00004250


	//   ....[8]....
        /*0064*/ 	.word	0x00004360


	//   ....[9]....
        /*0068*/ 	.word	0x000043f0


	//   ....[10]....
        /*006c*/ 	.word	0x000045d0


	//   ....[11]....
        /*0070*/ 	.word	0x00004730


	//----- nvinfo : EIATTR_COOP_GROUP_MASK_REGIDS
	.align		4
.L_39:
        /*0074*/ 	.byte	0x04, 0x29
        /*0076*/ 	.short	(.L_41 - .L_40)


	//   ....[0]....
.L_40:
        /*0078*/ 	.word	0xffffffff


	//   ....[1]....
        /*007c*/ 	.word	0xffffffff


	//   ....[2]....
        /*0080*/ 	.word	0xffffffff


	//   ....[3]....
        /*0084*/ 	.word	0xffffffff


	//   ....[4]....
        /*0088*/ 	.word	0xffffffff


	//   ....[5]....
        /*008c*/ 	.word	0xffffffff


	//   ....[6]....
        /*0090*/ 	.word	0xffffffff


	//   ....[7]....
        /*0094*/ 	.word	0xffffffff


	//   ....[8]....
        /*0098*/ 	.word	0xffffffff


	//   ....[9]....
        /*009c*/ 	.word	0xffffffff


	//   ....[10]....
        /*00a0*/ 	.word	0xffffffff


	//   ....[11]....
        /*00a4*/ 	.word	0xffffffff


	//   ....[12]....
        /*00a8*/ 	.word	0xffffffff


	//----- nvinfo : EIATTR_COOP_GROUP_INSTR_OFFSETS
	.align		4
.L_41:
        /*00ac*/ 	.byte	0x04, 0x28
        /*00ae*/ 	.short	(.L_43 - .L_42)


	//   ....[0]....
.L_42:
        /*00b0*/ 	.word	0x00000090


	//   ....[1]....
        /*00b4*/ 	.word	0x000004d0


	//   ....[2]....
        /*00b8*/ 	.word	0x00000620


	//   ....[3]....
        /*00bc*/ 	.word	0x000007c0


	//   ....[4]....
        /*00c0*/ 	.word	0x000008c0


	//   ....[5]....
        /*00c4*/ 	.word	0x00000a30


	//   ....[6]....
        /*00c8*/ 	.word	0x00000b90


	//   ....[7]....
        /*00cc*/ 	.word	0x00001d30


	//   ....[8]....
        /*00d0*/ 	.word	0x00002a80


	//   ....[9]....
        /*00d4*/ 	.word	0x00002c90


	//   ....[10]....
        /*00d8*/ 	.word	0x00002cc0


	//   ....[11]....
        /*00dc*/ 	.word	0x000035d0


	//   ....[12]....
        /*00e0*/ 	.word	0x00003800


	//----- nvinfo : EIATTR_VRC_CTA_INIT_COUNT
	.align		4
.L_43:
        /*00e4*/ 	.byte	0x02, 0x4a
        /*00e6*/ 	.byte	0x80
	.zero		1


	//----- nvinfo : EIATTR_SYSCALL_OFFSETS
	.align		4
        /*00e8*/ 	.byte	0x04, 0x46
        /*00ea*/ 	.short	(.L_45 - .L_44)


	//   ....[0]....
.L_44:
        /*00ec*/ 	.word	0x000051e0


	//   ....[1]....
        /*00f0*/ 	.word	0x000052d0


	//   ....[2]....
        /*00f4*/ 	.word	0x00005c40


	//   ....[3]....
        /*00f8*/ 	.word	0x00007100


	//   ....[4]....
        /*00fc*/ 	.word	0x00008520


	//   ....[5]....
        /*0100*/ 	.word	0x00009930


	//----- nvinfo : EIATTR_MBARRIER_INSTR_OFFSETS
	.align		4
.L_45:
        /*0104*/ 	.byte	0x04, 0x39
        /*0106*/ 	.short	(.L_47 - .L_46)


	//   ....[0]....
.L_46:
        /*0108*/ 	.word	0x000005b0
        /*010c*/ 	.word	0x000000ff
        /*0110*/ 	.word	0x00000000
        /*0114*/ 	.short	0x0100
        /*0116*/ 	.byte	0x05
	.zero		1


	//   ....[1]....
        /*0118*/ 	.word	0x000005c0
        /*011c*/ 	.word	0x000000ff
        /*0120*/ 	.word	0x00000018
        /*0124*/ 	.short	0x0100
        /*0126*/ 	.byte	0x05
	.zero		1


	//   ....[2]....
        /*0128*/ 	.word	0x000005d0
        /*012c*/ 	.word	0x000000ff
        /*0130*/ 	.word	0x00000008
        /*0134*/ 	.short	0x0100
        /*0136*/ 	.byte	0x05
	.zero		1


	//   ....[3]....
        /*0138*/ 	.word	0x000005e0
        /*013c*/ 	.word	0x000000ff
        /*0140*/ 	.word	0x00000020
        /*0144*/ 	.short	0x0100
        /*0146*/ 	.byte	0x05
	.zero		1


	//   ....[4]....
        /*0148*/ 	.word	0x000005f0
        /*014c*/ 	.word	0x000000ff
        /*0150*/ 	.word	0x00000010
        /*0154*/ 	.short	0x0100
        /*0156*/ 	.byte	0x05
	.zero		1


	//   ....[5]....
        /*0158*/ 	.word	0x00000600
        /*015c*/ 	.word	0x000000ff
        /*0160*/ 	.word	0x00000028
        /*0164*/ 	.short	0x0100
        /*0166*/ 	.byte	0x05
	.zero		1


	//   ....[6]....
        /*0168*/ 	.word	0x00000730
        /*016c*/ 	.word	0x000000ff
        /*0170*/ 	.word	0x00000030
        /*0174*/ 	.short	0x0100
        /*0176*/ 	.byte	0x07
	.zero		1


	//   ....[7]....
        /*0178*/ 	.word	0x00000740
        /*017c*/ 	.word	0x000000ff
        /*0180*/ 	.word	0x00000050
        /*0184*/ 	.short	0x0100
        /*0186*/ 	.byte	0x07
	.zero		1


	//   ....[8]....
        /*0188*/ 	.word	0x00000750
        /*018c*/ 	.word	0x000000ff
        /*0190*/ 	.word	0x00000038
        /*0194*/ 	.short	0x0100
        /*0196*/ 	.byte	0x07
	.zero		1


	//   ....[9]....
        /*0198*/ 	.word	0x00000760
        /*019c*/ 	.word	0x000000ff
        /*01a0*/ 	.word	0x00000058
        /*01a4*/ 	.short	0x0100
        /*01a6*/ 	.byte	0x07
	.zero		1


	//   ....[10]....
        /*01a8*/ 	.word	0x00000770
        /*01ac*/ 	.word	0x000000ff
        /*01b0*/ 	.word	0x00000040
        /*01b4*/ 	.short	0x0100
        /*01b6*/ 	.byte	0x07
	.zero		1


	//   ....[11]....
        /*01b8*/ 	.word	0x00000780
        /*01bc*/ 	.word	0x000000ff
        /*01c0*/ 	.word	0x00000060
        /*01c4*/ 	.short	0x0100
        /*01c6*/ 	.byte	0x07
	.zero		1


	//   ....[12]....
        /*01c8*/ 	.word	0x00000790
        /*01cc*/ 	.word	0x000000ff
        /*01d0*/ 	.word	0x00000048
        /*01d4*/ 	.short	0x0100
        /*01d6*/ 	.byte	0x07
	.zero		1


	//   ....[13]....
        /*01d8*/ 	.word	0x000007a0
        /*01dc*/ 	.word	0x000000ff
        /*01e0*/ 	.word	0x00000068
        /*01e4*/ 	.short	0x0100
        /*01e6*/ 	.byte	0x07
	.zero		1


	//   ....[14]....
        /*01e8*/ 	.word	0x00000890
        /*01ec*/ 	.word	0x000000ff
        /*01f0*/ 	.word	0x00000070
        /*01f4*/ 	.short	0x0100
        /*01f6*/ 	.byte	0x05
	.zero		1


	//   ....[15]....
        /*01f8*/ 	.word	0x000008a0
        /*01fc*/ 	.word	0x000000ff
        /*0200*/ 	.word	0x00000078
        /*0204*/ 	.short	0x0100
        /*0206*/ 	.byte	0x05
	.zero		1


	//   ....[16]....
        /*0208*/ 	.word	0x000009e0
        /*020c*/ 	.word	0x000000ff
        /*0210*/ 	.word	0x00000080
        /*0214*/ 	.short	0x0100
        /*0216*/ 	.byte	0x05
	.zero		1


	//   ....[17]....
        /*0218*/ 	.word	0x000009f0
        /*021c*/ 	.word	0x000000ff
        /*0220*/ 	.word	0x00000090
        /*0224*/ 	.short	0x0100
        /*0226*/ 	.byte	0x05
	.zero		1


	//   ....[18]....
        /*0228*/ 	.word	0x00000a00
        /*022c*/ 	.word	0x000000ff
        /*0230*/ 	.word	0x00000088
        /*0234*/ 	.short	0x0100
        /*0236*/ 	.byte	0x05
	.zero		1


	//   ....[19]....
        /*0238*/ 	.word	0x00000a10
        /*023c*/ 	.word	0x000000ff
        /*0240*/ 	.word	0x00000098
        /*0244*/ 	.short	0x0100
        /*0246*/ 	.byte	0x05
	.zero		1


	//   ....[20]....
        /*0248*/ 	.word	0x00000b40
        /*024c*/ 	.word	0x000000ff
        /*0250*/ 	.word	0x000000a0
        /*0254*/ 	.short	0x0100
        /*0256*/ 	.byte	0x07
	.zero		1


	//   ....[21]....
        /*0258*/ 	.word	0x00000b50
        /*025c*/ 	.word	0x000000ff
        /*0260*/ 	.word	0x000000b0
        /*0264*/ 	.short	0x0100
        /*0266*/ 	.byte	0x07
	.zero		1


	//   ....[22]....
        /*0268*/ 	.word	0x00000b60
        /*026c*/ 	.word	0x000000ff
        /*0270*/ 	.word	0x000000a8
        /*0274*/ 	.short	0x0100
        /*0276*/ 	.byte	0x07
	.zero		1


	//   ....[23]....
        /*0278*/ 	.word	0x00000b70
        /*027c*/ 	.word	0x000000ff
        /*0280*/ 	.word	0x000000b8
        /*0284*/ 	.short	0x0100
        /*0286*/ 	.byte	0x07
	.zero		1


	//   ....[24]....
        /*0288*/ 	.word	0x00000c60
        /*028c*/ 	.word	0x000000ff
        /*0290*/ 	.word	0x000000c0
        /*0294*/ 	.short	0x0100
        /*0296*/ 	.byte	0x05
	.zero		1


	//   ....[25]....
        /*0298*/ 	.word	0x00000c70
        /*029c*/ 	.word	0x000000ff
        /*02a0*/ 	.word	0x000000d0
        /*02a4*/ 	.short	0x0100
        /*02a6*/ 	.byte	0x05
	.zero		1


	//   ....[26]....
        /*02a8*/ 	.word	0x00000c80
        /*02ac*/ 	.word	0x000000ff
        /*02b0*/ 	.word	0x000000c8
        /*02b4*/ 	.short	0x0100
        /*02b6*/ 	.byte	0x05
	.zero		1


	//   ....[27]....
        /*02b8*/ 	.word	0x00000c90
        /*02bc*/ 	.word	0x000000ff
        /*02c0*/ 	.word	0x000000d8
        /*02c4*/ 	.short	0x0100
        /*02c6*/ 	.byte	0x05
	.zero		1


	//   ....[28]....
        /*02c8*/ 	.word	0x00001570
        /*02cc*/ 	.word	0x00000003
        /*02d0*/ 	.word	0x000000d0
        /*02d4*/ 	.short	0x010a
        /*02d6*/ 	.byte	0xff
	.zero		1


	//   ....[29]....
        /*02d8*/ 	.word	0x000015a0
        /*02dc*/ 	.word	0x00000003
        /*02e0*/ 	.word	0x000000c0
        /*02e4*/ 	.short	0x0101
        /*02e6*/ 	.byte	0xff
	.zero		1


	//   ....[30]....
        /*02e8*/ 	.word	0x00001670
        /*02ec*/ 	.word	0x000000ff
        /*02f0*/ 	.word	0x00000018
        /*02f4*/ 	.short	0x010a
        /*02f6*/ 	.byte	0x08
	.zero		1


	//   ....[31]....
        /*02f8*/ 	.word	0x00001720
        /*02fc*/ 	.word	0x000000ff
        /*0300*/ 	.word	0x00000018
        /*0304*/ 	.short	0x010a
        /*0306*/ 	.byte	0x21
	.zero		1


	//   ....[32]....
        /*0308*/ 	.word	0x00001870
        /*030c*/ 	.word	0x000000ff
        /*0310*/ 	.word	0x00000018
        /*0314*/ 	.short	0x010a
        /*0316*/ 	.byte	0x08
	.zero		1


	//   ....[33]....
        /*0318*/ 	.word	0x000019d0
        /*031c*/ 	.word	0x000000ff
        /*0320*/ 	.word	0x00000078
        /*0324*/ 	.short	0x0101
        /*0326*/ 	.byte	0x04
	.zero		1


	//   ....[34]....
        /*0328*/ 	.word	0x000019f0
        /*032c*/ 	.word	0x000000ff
        /*0330*/ 	.word	0x00000018
        /*0334*/ 	.short	0x010a
        /*0336*/ 	.byte	0x08
	.zero		1


	//   ....[35]....
        /*0338*/ 	.word	0x00001a80
        /*033c*/ 	.word	0x000000ff
        /*0340*/ 	.word	0x00000018
        /*0344*/ 	.short	0x010a
        /*0346*/ 	.byte	0x19
	.zero		1


	//   ....[36]....
        /*0348*/ 	.word	0x00001bd0
        /*034c*/ 	.word	0x000000ff
        /*0350*/ 	.word	0x00000018
        /*0354*/ 	.short	0x010a
        /*0356*/ 	.byte	0x08
	.zero		1


	//   ....[37]....
        /*0358*/ 	.word	0x00001d60
        /*035c*/ 	.word	0x00000002
        /*0360*/ 	.word	0x00000080
        /*0364*/ 	.short	0x010a
        /*0366*/ 	.byte	0xff
	.zero		1


	//   ....[38]....
        /*0368*/ 	.word	0x00001e20
        /*036c*/ 	.word	0x00000002
        /*0370*/ 	.word	0x00000000
        /*0374*/ 	.short	0x0101
        /*0376*/ 	.byte	0xff
	.zero		1


	//   ....[39]....
        /*0378*/ 	.word	0x00002380
        /*037c*/ 	.word	0x000000ff
        /*0380*/ 	.word	0x00000000
        /*0384*/ 	.short	0x010a
        /*0386*/ 	.byte	0x05
	.zero		1


	//   ....[40]....
        /*0388*/ 	.word	0x00002410
        /*038c*/ 	.word	0x000000ff
        /*0390*/ 	.word	0x00000000
        /*0394*/ 	.short	0x010a
        /*0396*/ 	.byte	0x05
	.zero		1


	//   ....[41]....
        /*0398*/ 	.word	0x000024b0
        /*039c*/ 	.word	0x00000000
        /*03a0*/ 	.word	0x00000000
        /*03a4*/ 	.short	0x010a
        /*03a6*/ 	.byte	0xff
	.zero		1


	//   ....[42]....
        /*03a8*/ 	.word	0x000025d0
        /*03ac*/ 	.word	0x00000000
        /*03b0*/ 	.word	0x000000c0
        /*03b4*/ 	.short	0x010a
        /*03b6*/ 	.byte	0xff
	.zero		1


	//   ....[43]....
        /*03b8*/ 	.word	0x00002630
        /*03bc*/ 	.word	0x00000004
        /*03c0*/ 	.word	0x00000000
        /*03c4*/ 	.short	0x0101
        /*03c6*/ 	.byte	0xff
	.zero		1


	//   ....[44]....
        /*03c8*/ 	.word	0x00002650
        /*03cc*/ 	.word	0x000000ff
        /*03d0*/ 	.word	0x00000090
        /*03d4*/ 	.short	0x010a
        /*03d6*/ 	.byte	0x05
	.zero		1


	//   ....[45]....
        /*03d8*/ 	.word	0x00002770
        /*03dc*/ 	.word	0x00000000
        /*03e0*/ 	.word	0x00000080
        /*03e4*/ 	.short	0x010a
        /*03e6*/ 	.byte	0xff
	.zero		1


	//   ....[46]....
        /*03e8*/ 	.word	0x00002880
        /*03ec*/ 	.word	0x00000000
        /*03f0*/ 	.word	0x00000000
        /*03f4*/ 	.short	0x0101
        /*03f6*/ 	.byte	0xff
	.zero		1


	//   ....[47]....
        /*03f8*/ 	.word	0x00002910
        /*03fc*/ 	.word	0x000000ff
        /*0400*/ 	.word	0x00000090
        /*0404*/ 	.short	0x0106
        /*0406*/ 	.byte	0x05
	.zero		1


	//   ....[48]....
        /*0408*/ 	.word	0x00002930
        /*040c*/ 	.word	0x000000ff
        /*0410*/ 	.word	0x00000090
        /*0414*/ 	.short	0x010a
        /*0416*/ 	.byte	0x05
	.zero		1


	//   ....[49]....
        /*0418*/ 	.word	0x000029c0
        /*041c*/ 	.word	0x000000ff
        /*0420*/ 	.word	0x00000090
        /*0424*/ 	.short	0x0106
        /*0426*/ 	.byte	0x04
	.zero		1


	//   ....[50]....
        /*0428*/ 	.word	0x00002a00
        /*042c*/ 	.word	0x00000000
        /*0430*/ 	.word	0x00000090
        /*0434*/ 	.short	0x010a
        /*0436*/ 	.byte	0xff
	.zero		1


	//   ....[51]....
        /*0438*/ 	.word	0x00002f40
        /*043c*/ 	.word	0x00000000
        /*0440*/ 	.word	0x00000080
        /*0444*/ 	.short	0x010a
        /*0446*/ 	.byte	0xff
	.zero		1


	//   ....[52]....
        /*0448*/ 	.word	0x00003050
        /*044c*/ 	.word	0x00000003
        /*0450*/ 	.word	0x00000000
        /*0454*/ 	.short	0x0101
        /*0456*/ 	.byte	0xff
	.zero		1


	//   ....[53]....
        /*0458*/ 	.word	0x00003060
        /*045c*/ 	.word	0x000000ff
        /*0460*/ 	.word	0x00000000
        /*0464*/ 	.short	0x010a
        /*0466*/ 	.byte	0x06
	.zero		1


	//   ....[54]....
        /*0468*/ 	.word	0x00003080
        /*046c*/ 	.word	0x000000ff
        /*0470*/ 	.word	0x000000b0
        /*0474*/ 	.short	0x010a
        /*0476*/ 	.byte	0x07
	.zero		1


	//   ....[55]....
        /*0478*/ 	.word	0x00003150
        /*047c*/ 	.word	0x000000ff
        /*0480*/ 	.word	0x00000000
        /*0484*/ 	.short	0x010a
        /*0486*/ 	.byte	0x06
	.zero		1


	//   ....[56]....
        /*0488*/ 	.word	0x00003280
        /*048c*/ 	.word	0x000000ff
        /*0490*/ 	.word	0x00000000
        /*0494*/ 	.short	0x010a
        /*0496*/ 	.byte	0x1a
	.zero		1


	//   ....[57]....
        /*0498*/ 	.word	0x00003520
        /*049c*/ 	.word	0x000000ff
        /*04a0*/ 	.word	0x00000000
        /*04a4*/ 	.short	0x010a
        /*04a6*/ 	.byte	0x06
	.zero		1


	//   ....[58]....
        /*04a8*/ 	.word	0x000035b0
        /*04ac*/ 	.word	0x000000ff
        /*04b0*/ 	.word	0x00000000
        /*04b4*/ 	.short	0x010a
        /*04b6*/ 	.byte	0x07
	.zero		1


	//   ....[59]....
        /*04b8*/ 	.word	0x00003a30
        /*04bc*/ 	.word	0x00000000
        /*04c0*/ 	.word	0x00000080
        /*04c4*/ 	.short	0x010a
        /*04c6*/ 	.byte	0xff
	.zero		1


	//   ....[60]....
        /*04c8*/ 	.word	0x00003af0
        /*04cc*/ 	.word	0x00000000
        /*04d0*/ 	.word	0x00000000
        /*04d4*/ 	.short	0x0101
        /*04d6*/ 	.byte	0xff
	.zero		1


	//   ....[61]....
        /*04d8*/ 	.word	0x00003e10
        /*04dc*/ 	.word	0x000000ff
        /*04e0*/ 	.word	0x00000078
        /*04e4*/ 	.short	0x010a
        /*04e6*/ 	.byte	0x07
	.zero		1


	//   ....[62]....
        /*04e8*/ 	.word	0x00004000
        /*04ec*/ 	.word	0x000000ff
        /*04f0*/ 	.word	0x00000050
        /*04f4*/ 	.short	0x010a
        /*04f6*/ 	.byte	0x07
	.zero		1


	//   ....[63]....
        /*04f8*/ 	.word	0x00004170
        /*04fc*/ 	.word	0x000000ff
        /*0500*/ 	.word	0x00000030
        /*0504*/ 	.short	0x010b
        /*0506*/ 	.byte	0x07
	.zero		1


	//   ....[64]....
        /*0508*/ 	.word	0x00004180
        /*050c*/ 	.word	0x000000ff
        /*0510*/ 	.word	0x00000000
        /*0514*/ 	.short	0x0101
        /*0516*/ 	.byte	0x08
	.zero		1


	//   ....[65]....
        /*0518*/ 	.word	0x000041a0
        /*051c*/ 	.word	0x000000ff
        /*0520*/ 	.word	0x00000058
        /*0524*/ 	.short	0x010a
        /*0526*/ 	.byte	0x07
	.zero		1


	//   ....[66]....
        /*0528*/ 	.word	0x00004300
        /*052c*/ 	.word	0x000000ff
        /*0530*/ 	.word	0x00000038
        /*0534*/ 	.short	0x010b
        /*0536*/ 	.byte	0x07
	.zero		1


	//   ....[67]....
        /*0538*/ 	.word	0x00004310
        /*053c*/ 	.word	0x000000ff
        /*0540*/ 	.word	0x00000000
        /*0544*/ 	.short	0x0101
        /*0546*/ 	.byte	0x08
	.zero		1


	//   ....[68]....
        /*0548*/ 	.word	0x00004320
        /*054c*/ 	.word	0x000000ff
        /*0550*/ 	.word	0x00000060
        /*0554*/ 	.short	0x010a
        /*0556*/ 	.byte	0x07
	.zero		1


	//   ....[69]....
        /*0558*/ 	.word	0x000044c0
        /*055c*/ 	.word	0x000000ff
        /*0560*/ 	.word	0x00000040
        /*0564*/ 	.short	0x010b
        /*0566*/ 	.byte	0x07
	.zero		1


	//   ....[70]....
        /*0568*/ 	.word	0x00004530
        /*056c*/ 	.word	0x000000ff
        /*0570*/ 	.word	0x00000000
        /*0574*/ 	.short	0x0101
        /*0576*/ 	.byte	0x08
	.zero		1


	//   ....[71]....
        /*0578*/ 	.word	0x00004560
        /*057c*/ 	.word	0x000000ff
        /*0580*/ 	.word	0x00000068
        /*0584*/ 	.short	0x010a
        /*0586*/ 	.byte	0x07
	.zero		1


	//   ....[72]....
        /*0588*/ 	.word	0x00004770
        /*058c*/ 	.word	0x000000ff
        /*0590*/ 	.word	0x00000048
        /*0594*/ 	.short	0x010b
        /*0596*/ 	.byte	0x07
	.zero		1


	//   ....[73]....
        /*0598*/ 	.word	0x00004790
        /*059c*/ 	.word	0x000000ff
        /*05a0*/ 	.word	0x00000000
        /*05a4*/ 	.short	0x0101
        /*05a6*/ 	.byte	0x0d
	.zero		1


	//   ....[74]....
        /*05a8*/ 	.word	0x000047c0
        /*05ac*/ 	.word	0x000000ff
        /*05b0*/ 	.word	0x00000050
        /*05b4*/ 	.short	0x010a
        /*05b6*/ 	.byte	0x07
	.zero		1


	//   ....[75]....
        /*05b8*/ 	.word	0x000047e0
        /*05bc*/ 	.word	0x000000ff
        /*05c0*/ 	.word	0x00000058
        /*05c4*/ 	.short	0x010a
        /*05c6*/ 	.byte	0x07
	.zero		1


	//   ....[76]....
        /*05c8*/ 	.word	0x00004800
        /*05cc*/ 	.word	0x000000ff
        /*05d0*/ 	.word	0x00000060
        /*05d4*/ 	.short	0x010a
        /*05d6*/ 	.byte	0x07
	.zero		1


	//   ....[77]....
        /*05d8*/ 	.word	0x00004840
        /*05dc*/ 	.word	0x00000000
        /*05e0*/ 	.word	0x00000068
        /*05e4*/ 	.short	0x010a
        /*05e6*/ 	.byte	0xff
	.zero		1


	//   ....[78]....
        /*05e8*/ 	.word	0x00004ba0
        /*05ec*/ 	.word	0x00000000
        /*05f0*/ 	.word	0x00000080
        /*05f4*/ 	.short	0x010a
        /*05f6*/ 	.byte	0xff
	.zero		1


	//   ....[79]....
        /*05f8*/ 	.word	0x00004cb0
        /*05fc*/ 	.word	0x00000000
        /*0600*/ 	.word	0x00000000
        /*0604*/ 	.short	0x0101
        /*0606*/ 	.byte	0xff
	.zero		1


	//   ....[80]....
        /*0608*/ 	.word	0x00005760
        /*060c*/ 	.word	0x000000ff
        /*0610*/ 	.word	0x00000030
        /*0614*/ 	.short	0x010a
        /*0616*/ 	.byte	0x30
	.zero		1


	//   ....[81]....
        /*0618*/ 	.word	0x00005820
        /*061c*/ 	.word	0x00000057
        /*0620*/ 	.word	0x000000a0
        /*0624*/ 	.short	0x010a
        /*0626*/ 	.byte	0xff
	.zero		1


	//   ....[82]....
        /*0628*/ 	.word	0x00005950
        /*062c*/ 	.word	0x000000ff
        /*0630*/ 	.word	0x00000030
        /*0634*/ 	.short	0x010a
        /*0636*/ 	.byte	0x30
	.zero		1


	//   ....[83]....
        /*0638*/ 	.word	0x00005b20
        /*063c*/ 	.word	0x00000057
        /*0640*/ 	.word	0x000000a0
        /*0644*/ 	.short	0x010a
        /*0646*/ 	.byte	0xff
	.zero		1


	//   ....[84]....
        /*0648*/ 	.word	0x00006da0
        /*064c*/ 	.word	0x00000000
        /*0650*/ 	.word	0x00000000
        /*0654*/ 	.short	0x0101
        /*0656*/ 	.byte	0xff
	.zero		1


	//   ....[85]....
        /*0658*/ 	.word	0x00006db0
        /*065c*/ 	.word	0x00000003
        /*0660*/ 	.word	0x00000030
        /*0664*/ 	.short	0x010a
        /*0666*/ 	.byte	0xff
	.zero		1


	//   ....[86]....
        /*0668*/ 	.word	0x00006e90
        /*066c*/ 	.word	0x00000003
        /*0670*/ 	.word	0x00000030
        /*0674*/ 	.short	0x010a
        /*0676*/ 	.byte	0xff
	.zero		1


	//   ....[87]....
        /*0678*/ 	.word	0x000081c0
        /*067c*/ 	.word	0x00000055
        /*0680*/ 	.word	0x00000000
        /*0684*/ 	.short	0x0101
        /*0686*/ 	.byte	0xff
	.zero		1


	//   ....[88]....
        /*0688*/ 	.word	0x000081e0
        /*068c*/ 	.word	0x00000000
        /*0690*/ 	.word	0x00000030
        /*0694*/ 	.short	0x010a
        /*0696*/ 	.byte	0xff
	.zero		1


	//   ....[89]....
        /*0698*/ 	.word	0x000082b0
        /*069c*/ 	.word	0x00000000
        /*06a0*/ 	.word	0x00000030
        /*06a4*/ 	.short	0x010a
        /*06a6*/ 	.byte	0xff
	.zero		1


	//   ....[90]....
        /*06a8*/ 	.word	0x000095e0
        /*06ac*/ 	.word	0x00000054
        /*06b0*/ 	.word	0x00000000
        /*06b4*/ 	.short	0x0101
        /*06b6*/ 	.byte	0xff
	.zero		1


	//   ....[91]....
        /*06b8*/ 	.word	0x00009600
        /*06bc*/ 	.word	0x00000003
        /*06c0*/ 	.word	0x00000030
        /*06c4*/ 	.short	0x010a
        /*06c6*/ 	.byte	0xff
	.zero		1


	//   ....[92]....
        /*06c8*/ 	.word	0x000096d0
        /*06cc*/ 	.word	0x00000003
        /*06d0*/ 	.word	0x00000030
        /*06d4*/ 	.short	0x010a
        /*06d6*/ 	.byte	0xff
	.zero		1


	//   ....[93]....
        /*06d8*/ 	.word	0x00009a90
        /*06dc*/ 	.word	0x000000ff
        /*06e0*/ 	.word	0x00000000
        /*06e4*/ 	.short	0x0101
        /*06e6*/ 	.byte	0x05
	.zero		1


	//   ....[94]....
        /*06e8*/ 	.word	0x0000aa50
        /*06ec*/ 	.word	0x00000000
        /*06f0*/ 	.word	0x00000000
        /*06f4*/ 	.short	0x0101
        /*06f6*/ 	.byte	0xff
	.zero		1


	//   ....[95]....
        /*06f8*/ 	.word	0x0000acc0
        /*06fc*/ 	.word	0x000000ff
        /*0700*/ 	.word	0x00000000
        /*0704*/ 	.short	0x0101
        /*0706*/ 	.byte	0x04
	.zero		1


	//   ....[96]....
        /*0708*/ 	.word	0x0000ace0
        /*070c*/ 	.word	0x00000003
        /*0710*/ 	.word	0x000000d0
        /*0714*/ 	.short	0x010a
        /*0716*/ 	.byte	0xff
	.zero		1


	//   ....[97]....
        /*0718*/ 	.word	0x0000ad40
        /*071c*/ 	.word	0x00000002
        /*0720*/ 	.word	0x00000018
        /*0724*/ 	.short	0x010a
        /*0726*/ 	.byte	0xff
	.zero		1


	//   ....[98]....
        /*0728*/ 	.word	0x0000ada0
        /*072c*/ 	.word	0x00000002
        /*0730*/ 	.word	0x00000018
        /*0734*/ 	.short	0x010a
        /*0736*/ 	.byte	0xff
	.zero		1


	//   ....[99]....
        /*0738*/ 	.word	0x0000adf0
        /*073c*/ 	.word	0x00000002
        /*0740*/ 	.word	0x00000080
        /*0744*/ 	.short	0x010a
        /*0746*/ 	.byte	0xff
	.zero		1


	//   ....[100]....
        /*0748*/ 	.word	0x0000ae50
        /*074c*/ 	.word	0x00000000
        /*0750*/ 	.word	0x00000000
        /*0754*/ 	.short	0x010a
        /*0756*/ 	.byte	0xff
	.zero		1


	//   ....[101]....
        /*0758*/ 	.word	0x0000aeb0
        /*075c*/ 	.word	0x00000000
        /*0760*/ 	.word	0x00000000
        /*0764*/ 	.short	0x010a
        /*0766*/ 	.byte	0xff
	.zero		1


	//   ....[102]....
        /*0768*/ 	.word	0x0000af00
        /*076c*/ 	.word	0x00000000
        /*0770*/ 	.word	0x000000c0
        /*0774*/ 	.short	0x010a
        /*0776*/ 	.byte	0xff
	.zero		1


	//   ....[103]....
        /*0778*/ 	.word	0x0000af60
        /*077c*/ 	.word	0x00000000
        /*0780*/ 	.word	0x00000090
        /*0784*/ 	.short	0x010a
        /*0786*/ 	.byte	0xff
	.zero		1


	//   ....[104]....
        /*0788*/ 	.word	0x0000afb0
        /*078c*/ 	.word	0x00000000
        /*0790*/ 	.word	0x00000080
        /*0794*/ 	.short	0x010a
        /*0796*/ 	.byte	0xff
	.zero		1


	//   ....[105]....
        /*0798*/ 	.word	0x0000b010
        /*079c*/ 	.word	0x00000000
        /*07a0*/ 	.word	0x00000090
        /*07a4*/ 	.short	0x010a
        /*07a6*/ 	.byte	0xff
	.zero		1


	//   ....[106]....
        /*07a8*/ 	.word	0x0000b060
        /*07ac*/ 	.word	0x00000000
        /*07b0*/ 	.word	0x00000080
        /*07b4*/ 	.short	0x010a
        /*07b6*/ 	.byte	0xff
	.zero		1


	//   ....[107]....
        /*07b8*/ 	.word	0x0000b0c0
        /*07bc*/ 	.word	0x00000003
        /*07c0*/ 	.word	0x000000b0
        /*07c4*/ 	.short	0x010a
        /*07c6*/ 	.byte	0xff
	.zero		1


	//   ....[108]....
        /*07c8*/ 	.word	0x0000b120
        /*07cc*/ 	.word	0x00000000
        /*07d0*/ 	.word	0x00000000
        /*07d4*/ 	.short	0x010a
        /*07d6*/ 	.byte	0xff
	.zero		1


	//   ....[109]....
        /*07d8*/ 	.word	0x0000b180
        /*07dc*/ 	.word	0x00000000
        /*07e0*/ 	.word	0x00000000
        /*07e4*/ 	.short	0x010a
        /*07e6*/ 	.byte	0xff
	.zero		1


	//   ....[110]....
        /*07e8*/ 	.word	0x0000b1e0
        /*07ec*/ 	.word	0x00000000
        /*07f0*/ 	.word	0x00000000
        /*07f4*/ 	.short	0x010a
        /*07f6*/ 	.byte	0xff
	.zero		1


	//   ....[111]....
        /*07f8*/ 	.word	0x0000b230
        /*07fc*/ 	.word	0x00000000
        /*0800*/ 	.word	0x00000080
        /*0804*/ 	.short	0x010a
        /*0806*/ 	.byte	0xff
	.zero		1


	//   ....[112]....
        /*0808*/ 	.word	0x0000b290
        /*080c*/ 	.word	0x00000000
        /*0810*/ 	.word	0x00000078
        /*0814*/ 	.short	0x010a
        /*0816*/ 	.byte	0xff
	.zero		1


	//   ....[113]....
        /*0818*/ 	.word	0x0000b2f0
        /*081c*/ 	.word	0x00000003
        /*0820*/ 	.word	0x00000050
        /*0824*/ 	.short	0x010a
        /*0826*/ 	.byte	0xff
	.zero		1


	//   ....[114]....
        /*0828*/ 	.word	0x0000b350
        /*082c*/ 	.word	0x00000003
        /*0830*/ 	.word	0x00000058
        /*0834*/ 	.short	0x010a
        /*0836*/ 	.byte	0xff
	.zero		1


	//   ....[115]....
        /*0838*/ 	.word	0x0000b3b0
        /*083c*/ 	.word	0x00000003
        /*0840*/ 	.word	0x00000060
        /*0844*/ 	.short	0x010a
        /*0846*/ 	.byte	0xff
	.zero		1


	//   ....[116]....
        /*0848*/ 	.word	0x0000b410
        /*084c*/ 	.word	0x00000003
        /*0850*/ 	.word	0x00000068
        /*0854*/ 	.short	0x010a
        /*0856*/ 	.byte	0xff
	.zero		1


	//   ....[117]....
        /*0858*/ 	.word	0x0000b470
        /*085c*/ 	.word	0x00000000
        /*0860*/ 	.word	0x00000050
        /*0864*/ 	.short	0x010a
        /*0866*/ 	.byte	0xff
	.zero		1


	//   ....[118]....
        /*0868*/ 	.word	0x0000b4d0
        /*086c*/ 	.word	0x00000000
        /*0870*/ 	.word	0x00000058
        /*0874*/ 	.short	0x010a
        /*0876*/ 	.byte	0xff
	.zero		1


	//   ....[119]....
        /*0878*/ 	.word	0x0000b530
        /*087c*/ 	.word	0x00000000
        /*0880*/ 	.word	0x00000060
        /*0884*/ 	.short	0x010a
        /*0886*/ 	.byte	0xff
	.zero		1


	//   ....[120]....
        /*0888*/ 	.word	0x0000b580
        /*088c*/ 	.word	0x00000000
        /*0890*/ 	.word	0x00000080
        /*0894*/ 	.short	0x010a
        /*0896*/ 	.byte	0xff
	.zero		1


	//   ....[121]....
        /*0898*/ 	.word	0x0000b5e0
        /*089c*/ 	.word	0x00000003
        /*08a0*/ 	.word	0x00000030
        /*08a4*/ 	.short	0x010a
        /*08a6*/ 	.byte	0xff
	.zero		1


	//   ....[122]....
        /*08a8*/ 	.word	0x0000b630
        /*08ac*/ 	.word	0x00000057
        /*08b0*/ 	.word	0x000000a0
        /*08b4*/ 	.short	0x010a
        /*08b6*/ 	.byte	0xff
	.zero		1


	//   ....[123]....
        /*08b8*/ 	.word	0x0000b680
        /*08bc*/ 	.word	0x00000003
        /*08c0*/ 	.word	0x00000030
        /*08c4*/ 	.short	0x010a
        /*08c6*/ 	.byte	0xff
	.zero		1


	//   ....[124]....
        /*08c8*/ 	.word	0x0000b6d0
        /*08cc*/ 	.word	0x00000000
        /*08d0*/ 	.word	0x00000030
        /*08d4*/ 	.short	0x010a
        /*08d6*/ 	.byte	0xff
	.zero		1


	//   ....[125]....
        /*08d8*/ 	.word	0x0000b720
        /*08dc*/ 	.word	0x00000003
        /*08e0*/ 	.word	0x00000030
        /*08e4*/ 	.short	0x010a
        /*08e6*/ 	.byte	0xff
	.zero		1


	//----- nvinfo : EIATTR_NUM_MBARRIERS
	.align		4
.L_47:
        /*08e8*/ 	.byte	0x03, 0x38
        /*08ea*/ 	.short	0x001c


	//----- nvinfo : EIATTR_EXIT_INSTR_OFFSETS
	.align		4
        /*08ec*/ 	.byte	0x04, 0x1c
        /*08ee*/ 	.short	(.L_49 - .L_48)


	//   ....[0]....
.L_48:
        /*08f0*/ 	.word	0x000024e0


	//   ....[1]....
        /*08f4*/ 	.word	0x000029d0


	//   ....[2]....
        /*08f8*/ 	.word	0x00002a30


	//   ....[3]....
        /*08fc*/ 	.word	0x00003810


	//   ....[4]....
        /*0900*/ 	.word	0x00004870


	//   ....[5]....
        /*0904*/ 	.word	0x000048b0


	//   ....[6]....
        /*0908*/ 	.word	0x0000abb0


	//   ....[7]....
        /*090c*/ 	.word	0x0000ac30


	//   ....[8]....
        /*0910*/ 	.word	0x0000ac60


	//   ....[9]....
        /*0914*/ 	.word	0x0000acd0


	//----- nvinfo : EIATTR_MAX_THREADS
	.align		4
.L_49:
        /*0918*/ 	.byte	0x04, 0x05
        /*091a*/ 	.short	(.L_51 - .L_50)
.L_50:
        /*091c*/ 	.word	0x00000100
        /*0920*/ 	.word	0x00000001
        /*0924*/ 	.word	0x00000001


	//----- nvinfo : EIATTR_CRS_STACK_SIZE
	.align		4
.L_51:
        /*0928*/ 	.byte	0x04, 0x1e
        /*092a*/ 	.short	(.L_53 - .L_52)
.L_52:
        /*092c*/ 	.word	0x00000000


	//----- nvinfo : EIATTR_CBANK_PARAM_SIZE
	.align		4
.L_53:
        /*0930*/ 	.byte	0x03, 0x19
        /*0932*/ 	.short	0x0800


	//----- nvinfo : EIATTR_PARAM_CBANK
	.align		4
        /*0934*/ 	.byte	0x04, 0x0a
        /*0936*/ 	.short	(.L_55 - .L_54)
	.align		4
.L_54:
        /*0938*/ 	.word	index@(.nv.constant0._ZN7cutlass13device_kernelINS_4gemm6kernel13GemmUniversalIN4cute5tupleIJiiiiEEENS1_10collective13CollectiveMmaINS1_35MainloopSm100TmaUmmaWarpSpecializedILi3ELi2ELi2ENS5_IJNS4_1CILi1EEESB_SB_EEEEENS5_IJNSA_ILi128EEENSA_ILi256EEENSA_ILi64EEEEEENS_6half_tENS5_IJSB_llEEESI_NS5_IJlSB_lEEENS4_8TiledMMAINS4_8MMA_AtomIJNS4_20SM100_MMA_F16BF16_SSISI_SI_fLi128ELi256ELNS4_4UMMA5MajorE1ELSP_0ELNSO_7ScaleInE0ELSQ_0EEEEEENS4_6LayoutISC_NS5_IJNSA_ILi0EEESU_SU_EEEEENS5_IJNS4_10UnderscoreESX_SX_EEEEENS4_13SM90_TMA_LOADENS4_14ComposedLayoutINS4_7SwizzleILi3ELi4ELi3EEENS4_18smem_ptr_flag_bitsILi16EEENST_INS5_IJSG_NSA_ILi8EEEEEENS5_IJSB_SG_EEEEEEEvNS4_8identityES10_NS11_IS13_S15_NST_INS5_IJS16_SG_EEENS5_IJSG_SB_EEEEEEEvS1B_EENS_8epilogue10collective18CollectiveEpilogueINS1H_23Sm100TmaWarpSpecializedILi4ELi2ELi64ELb1ELb0EEEJSH_NS5_IJNST_ISE_SB_EENST_ISG_SB_EEEEESI_SK_SI_SK_NS1H_6fusion15FusionCallbacksIS1L_NS1P_17LinearCombinationISI_fSI_fLNS_15FloatRoundStyleE2EEESH_S1O_JEEENS4_5SM1004TMEM4LOAD26SM100_TMEM_LOAD_32dp32b64xES10_S1F_NS4_39AutoVectorizingCopyWithAssumedAlignmentILi128EEENS4_14SM90_TMA_STOREES1F_S20_S20_EEEvvEEEEvNT_6ParamsE)
        /*093c*/ 	.short	0x0380
        /*093e*/ 	.short	0x0800


	//----- nvinfo : EIATTR_SW_WAR
	.align		4
.L_55:
        /*0940*/ 	.byte	0x04, 0x36
        /*0942*/ 	.short	(.L_57 - .L_56)
.L_56:
        /*0944*/ 	.word	0x00000008
.L_57:


//--------------------- .nv.callgraph             --------------------------
	.section	.nv.callgraph,"",@"SHT_CUDA_CALLGRAPH"
	.align	4
	.sectionentsize	8
	.align		4
        /*0000*/ 	.word	0x00000000
	.align		4
        /*0004*/ 	.word	0xffffffff
	.align		4
        /*0008*/ 	.word	index@(_ZN7cutlass13device_kernelINS_4gemm6kernel13GemmUniversalIN4cute5tupleIJiiiiEEENS1_10collective13CollectiveMmaINS1_35MainloopSm100TmaUmmaWarpSpecializedILi3ELi2ELi2ENS5_IJNS4_1CILi1EEESB_SB_EEEEENS5_IJNSA_ILi128EEENSA_ILi256EEENSA_ILi64EEEEEENS_6half_tENS5_IJSB_llEEESI_NS5_IJlSB_lEEENS4_8TiledMMAINS4_8MMA_AtomIJNS4_20SM100_MMA_F16BF16_SSISI_SI_fLi128ELi256ELNS4_4UMMA5MajorE1ELSP_0ELNSO_7ScaleInE0ELSQ_0EEEEEENS4_6LayoutISC_NS5_IJNSA_ILi0EEESU_SU_EEEEENS5_IJNS4_10UnderscoreESX_SX_EEEEENS4_13SM90_TMA_LOADENS4_14ComposedLayoutINS4_7SwizzleILi3ELi4ELi3EEENS4_18smem_ptr_flag_bitsILi16EEENST_INS5_IJSG_NSA_ILi8EEEEEENS5_IJSB_SG_EEEEEEEvNS4_8identityES10_NS11_IS13_S15_NST_INS5_IJS16_SG_EEENS5_IJSG_SB_EEEEEEEvS1B_EENS_8epilogue10collective18CollectiveEpilogueINS1H_23Sm100TmaWarpSpecializedILi4ELi2ELi64ELb1ELb0EEEJSH_NS5_IJNST_ISE_SB_EENST_ISG_SB_EEEEESI_SK_SI_SK_NS1H_6fusion15FusionCallbacksIS1L_NS1P_17LinearCombinationISI_fSI_fLNS_15FloatRoundStyleE2EEESH_S1O_JEEENS4_5SM1004TMEM4LOAD26SM100_TMEM_LOAD_32dp32b64xES10_S1F_NS4_39AutoVectorizingCopyWithAssumedAlignmentILi128EEENS4_14SM90_TMA_STOREES1F_S20_S20_EEEvvEEEEvNT_6ParamsE)
	.align		4
        /*000c*/ 	.word	index@(__assertfail)
	.align		4
        /*0010*/ 	.word	0x00000000
	.align		4
        /*0014*/ 	.word	0xfffffffe
	.align		4
        /*0018*/ 	.word	0x00000000
	.align		4
        /*001c*/ 	.word	0xfffffffd
	.align		4
        /*0020*/ 	.word	0x00000000
	.align		4
        /*0024*/ 	.word	0xfffffffc


//--------------------- .nv.constant4             --------------------------
	.section	.nv.constant4,"a",@progbits
	.align	8
	.align		8
.nv.constant4:
        /*0000*/ 	.dword	__assertfail
	.align		8
        /*0008*/ 	.dword	__unnamed_1
	.align		8
        /*0010*/ 	.dword	__unnamed_2
	.align		8
        /*0018*/ 	.dword	_ZN40_INTERNAL_cb774cd6_4_k_cu_60caa458_413364cuda3std3__45__cpo5beginE
	.align		8
        /*0020*/ 	.dword	_ZN40_INTERNAL_cb774cd6_4_k_cu_60caa458_413364cuda3std3__45__cpo3endE
	.align		8
        /*0028*/ 	.dword	_ZN40_INTERNAL_cb774cd6_4_k_cu_60caa458_413364cuda3std3__45__cpo6cbeginE
	.align		8
        /*0030*/ 	.dword	_ZN40_INTERNAL_cb774cd6_4_k_cu_60caa458_413364cuda3std3__45__cpo4cendE
	.align		8
        /*0038*/ 	.dword	_ZN40_INTERNAL_cb774cd6_4_k_cu_60caa458_413364cuda3std3__442_GLOBAL__N__cb774cd6_4_k_cu_60caa458_413366ignoreE
	.align		8
        /*0040*/ 	.dword	_ZN40_INTERNAL_cb774cd6_4_k_cu_60caa458_413364cuda3std3__419piecewise_constructE
	.align		8
        /*0048*/ 	.dword	_ZN40_INTERNAL_cb774cd6_4_k_cu_60caa458_413364cuda3std3__48in_placeE
	.align		8
        /*0050*/ 	.dword	_ZN40_INTERNAL_cb774cd6_4_k_cu_60caa458_413364cuda3std6ranges3__45__cpo4swapE
	.align		8
        /*0058*/ 	.dword	_ZN40_INTERNAL_cb774cd6_4_k_cu_60caa458_413364cuda3std6ranges3__45__cpo9iter_moveE
	.align		8
        /*0060*/ 	.dword	_ZN40_INTERNAL_cb774cd6_4_k_cu_60caa458_413364cute7productE
	.align		8
        /*0068*/ 	.dword	_ZN40_INTERNAL_cb774cd6_4_k_cu_60caa458_413364cute1_E
	.align		8
        /*0070*/ 	.dword	$str$25
	.align		8
        /*0078*/ 	.dword	$str$26
	.align		8
        /*0080*/ 	.dword	$str$27
	.align		8
        /*0088*/ 	.dword	$str$28


//--------------------- .text._ZN7cutlass13device_kernelINS_4gemm6kernel13GemmUniversalIN4cute5tupleIJiiiiEEENS1_10collective13CollectiveMmaINS1_35MainloopSm100TmaUmmaWarpSpecializedILi3ELi2ELi2ENS5_IJNS4_1CILi1EEESB_SB_EEEEENS5_IJNSA_ILi128EEENSA_ILi256EEENSA_ILi64EEEEEENS_6half_tENS5_IJSB_llEEESI_NS5_IJlSB_lEEENS4_8TiledMMAINS4_8MMA_AtomIJNS4_20SM100_MMA_F16BF16_SSISI_SI_fLi128ELi256ELNS4_4UMMA5MajorE1ELSP_0ELNSO_7ScaleInE0ELSQ_0EEEEEENS4_6LayoutISC_NS5_IJNSA_ILi0EEESU_SU_EEEEENS5_IJNS4_10UnderscoreESX_SX_EEEEENS4_13SM90_TMA_LOADENS4_14ComposedLayoutINS4_7SwizzleILi3ELi4ELi3EEENS4_18smem_ptr_flag_bitsILi16EEENST_INS5_IJSG_NSA_ILi8EEEEEENS5_IJSB_SG_EEEEEEEvNS4_8identityES10_NS11_IS13_S15_NST_INS5_IJS16_SG_EEENS5_IJSG_SB_EEEEEEEvS1B_EENS_8epilogue10collective18CollectiveEpilogueINS1H_23Sm100TmaWarpSpecializedILi4ELi2ELi64ELb1ELb0EEEJSH_NS5_IJNST_ISE_SB_EENST_ISG_SB_EEEEESI_SK_SI_SK_NS1H_6fusion15FusionCallbacksIS1L_NS1P_17LinearCombinationISI_fSI_fLNS_15FloatRoundStyleE2EEESH_S1O_JEEENS4_5SM1004TMEM4LOAD26SM100_TMEM_LOAD_32dp32b64xES10_S1F_NS4_39AutoVectorizingCopyWithAssumedAlignmentILi128EEENS4_14SM90_TMA_STOREES1F_S20_S20_EEEvvEEEEvNT_6ParamsE --------------------------
	.section	.text._ZN7cutlass13device_kernelINS_4gemm6kernel13GemmUniversalIN4cute5tupleIJiiiiEEENS1_10collective13CollectiveMmaINS1_35MainloopSm100TmaUmmaWarpSpecializedILi3ELi2ELi2ENS5_IJNS4_1CILi1EEESB_SB_EEEEENS5_IJNSA_ILi128EEENSA_ILi256EEENSA_ILi64EEEEEENS_6half_tENS5_IJSB_llEEESI_NS5_IJlSB_lEEENS4_8TiledMMAINS4_8MMA_AtomIJNS4_20SM100_MMA_F16BF16_SSISI_SI_fLi128ELi256ELNS4_4UMMA5MajorE1ELSP_0ELNSO_7ScaleInE0ELSQ_0EEEEEENS4_6LayoutISC_NS5_IJNSA_ILi0EEESU_SU_EEEEENS5_IJNS4_10UnderscoreESX_SX_EEEEENS4_13SM90_TMA_LOADENS4_14ComposedLayoutINS4_7SwizzleILi3ELi4ELi3EEENS4_18smem_ptr_flag_bitsILi16EEENST_INS5_IJSG_NSA_ILi8EEEEEENS5_IJSB_SG_EEEEEEEvNS4_8identityES10_NS11_IS13_S15_NST_INS5_IJS16_SG_EEENS5_IJSG_SB_EEEEEEEvS1B_EENS_8epilogue10collective18CollectiveEpilogueINS1H_23Sm100TmaWarpSpecializedILi4ELi2ELi64ELb1ELb0EEEJSH_NS5_IJNST_ISE_SB_EENST_ISG_SB_EEEEESI_SK_SI_SK_NS1H_6fusion15FusionCallbacksIS1L_NS1P_17LinearCombinationISI_fSI_fLNS_15FloatRoundStyleE2EEESH_S1O_JEEENS4_5SM1004TMEM4LOAD26SM100_TMEM_LOAD_32dp32b64xES10_S1F_NS4_39AutoVectorizingCopyWithAssumedAlignmentILi128EEENS4_14SM90_TMA_STOREES1F_S20_S20_EEEvvEEEEvNT_6ParamsE,"ax",@progbits
	.align	128
.text._ZN7cutlass13device_kernelINS_4gemm6kernel13GemmUniversalIN4cute5tupleIJiiiiEEENS1_10collective13CollectiveMmaINS1_35MainloopSm100TmaUmmaWarpSpecializedILi3ELi2ELi2ENS5_IJNS4_1CILi1EEESB_SB_EEEEENS5_IJNSA_ILi128EEENSA_ILi256EEENSA_ILi64EEEEEENS_6half_tENS5_IJSB_llEEESI_NS5_IJlSB_lEEENS4_8TiledMMAINS4_8MMA_AtomIJNS4_20SM100_MMA_F16BF16_SSISI_SI_fLi128ELi256ELNS4_4UMMA5MajorE1ELSP_0ELNSO_7ScaleInE0ELSQ_0EEEEEENS4_6LayoutISC_NS5_IJNSA_ILi0EEESU_SU_EEEEENS5_IJNS4_10UnderscoreESX_SX_EEEEENS4_13SM90_TMA_LOADENS4_14ComposedLayoutINS4_7SwizzleILi3ELi4ELi3EEENS4_18smem_ptr_flag_bitsILi16EEENST_INS5_IJSG_NSA_ILi8EEEEEENS5_IJSB_SG_EEEEEEEvNS4_8identityES10_NS11_IS13_S15_NST_INS5_IJS16_SG_EEENS5_IJSG_SB_EEEEEEEvS1B_EENS_8epilogue10collective18CollectiveEpilogueINS1H_23Sm100TmaWarpSpecializedILi4ELi2ELi64ELb1ELb0EEEJSH_NS5_IJNST_ISE_SB_EENST_ISG_SB_EEEEESI_SK_SI_SK_NS1H_6fusion15FusionCallbacksIS1L_NS1P_17LinearCombinationISI_fSI_fLNS_15FloatRoundStyleE2EEESH_S1O_JEEENS4_5SM1004TMEM4LOAD26SM100_TMEM_LOAD_32dp32b64xES10_S1F_NS4_39AutoVectorizingCopyWithAssumedAlignmentILi128EEENS4_14SM90_TMA_STOREES1F_S20_S20_EEEvvEEEEvNT_6ParamsE:
        .type           _ZN7cutlass13device_kernelINS_4gemm6kernel13GemmUniversalIN4cute5tupleIJiiiiEEENS1_10collective13CollectiveMmaINS1_35MainloopSm100TmaUmmaWarpSpecializedILi3ELi2ELi2ENS5_IJNS4_1CILi1EEESB_SB_EEEEENS5_IJNSA_ILi128EEENSA_ILi256EEENSA_ILi64EEEEEENS_6half_tENS5_IJSB_llEEESI_NS5_IJlSB_lEEENS4_8TiledMMAINS4_8MMA_AtomIJNS4_20SM100_MMA_F16BF16_SSISI_SI_fLi128ELi256ELNS4_4UMMA5MajorE1ELSP_0ELNSO_7ScaleInE0ELSQ_0EEEEEENS4_6LayoutISC_NS5_IJNSA_ILi0EEESU_SU_EEEEENS5_IJNS4_10UnderscoreESX_SX_EEEEENS4_13SM90_TMA_LOADENS4_14ComposedLayoutINS4_7SwizzleILi3ELi4ELi3EEENS4_18smem_ptr_flag_bitsILi16EEENST_INS5_IJSG_NSA_ILi8EEEEEENS5_IJSB_SG_EEEEEEEvNS4_8identityES10_NS11_IS13_S15_NST_INS5_IJS16_SG_EEENS5_IJSG_SB_EEEEEEEvS1B_EENS_8epilogue10collective18CollectiveEpilogueINS1H_23Sm100TmaWarpSpecializedILi4ELi2ELi64ELb1ELb0EEEJSH_NS5_IJNST_ISE_SB_EENST_ISG_SB_EEEEESI_SK_SI_SK_NS1H_6fusion15FusionCallbacksIS1L_NS1P_17LinearCombinationISI_fSI_fLNS_15FloatRoundStyleE2EEESH_S1O_JEEENS4_5SM1004TMEM4LOAD26SM100_TMEM_LOAD_32dp32b64xES10_S1F_NS4_39AutoVectorizingCopyWithAssumedAlignmentILi128EEENS4_14SM90_TMA_STOREES1F_S20_S20_EEEvvEEEEvNT_6ParamsE,@function
        .size           _ZN7cutlass13device_kernelINS_4gemm6kernel13GemmUniversalIN4cute5tupleIJiiiiEEENS1_10collective13CollectiveMmaINS1_35MainloopSm100TmaUmmaWarpSpecializedILi3ELi2ELi2ENS5_IJNS4_1CILi1EEESB_SB_EEEEENS5_IJNSA_ILi128EEENSA_ILi256EEENSA_ILi64EEEEEENS_6half_tENS5_IJSB_llEEESI_NS5_IJlSB_lEEENS4_8TiledMMAINS4_8MMA_AtomIJNS4_20SM100_MMA_F16BF16_SSISI_SI_fLi128ELi256ELNS4_4UMMA5MajorE1ELSP_0ELNSO_7ScaleInE0ELSQ_0EEEEEENS4_6LayoutISC_NS5_IJNSA_ILi0EEESU_SU_EEEEENS5_IJNS4_10UnderscoreESX_SX_EEEEENS4_13SM90_TMA_LOADENS4_14ComposedLayoutINS4_7SwizzleILi3ELi4ELi3EEENS4_18smem_ptr_flag_bitsILi16EEENST_INS5_IJSG_NSA_ILi8EEEEEENS5_IJSB_SG_EEEEEEEvNS4_8identityES10_NS11_IS13_S15_NST_INS5_IJS16_SG_EEENS5_IJSG_SB_EEEEEEEvS1B_EENS_8epilogue10collective18CollectiveEpilogueINS1H_23Sm100TmaWarpSpecializedILi4ELi2ELi64ELb1ELb0EEEJSH_NS5_IJNST_ISE_SB_EENST_ISG_SB_EEEEESI_SK_SI_SK_NS1H_6fusion15FusionCallbacksIS1L_NS1P_17LinearCombinationISI_fSI_fLNS_15FloatRoundStyleE2EEESH_S1O_JEEENS4_5SM1004TMEM4LOAD26SM100_TMEM_LOAD_32dp32b64xES10_S1F_NS4_39AutoVectorizingCopyWithAssumedAlignmentILi128EEENS4_14SM90_TMA_STOREES1F_S20_S20_EEEvvEEEEvNT_6ParamsE,(.L_x_167 - _ZN7cutlass13device_kernelINS_4gemm6kernel13GemmUniversalIN4cute5tupleIJiiiiEEENS1_10collective13CollectiveMmaINS1_35MainloopSm100TmaUmmaWarpSpecializedILi3ELi2ELi2ENS5_IJNS4_1CILi1EEESB_SB_EEEEENS5_IJNSA_ILi128EEENSA_ILi256EEENSA_ILi64EEEEEENS_6half_tENS5_IJSB_llEEESI_NS5_IJlSB_lEEENS4_8TiledMMAINS4_8MMA_AtomIJNS4_20SM100_MMA_F16BF16_SSISI_SI_fLi128ELi256ELNS4_4UMMA5MajorE1ELSP_0ELNSO_7ScaleInE0ELSQ_0EEEEEENS4_6LayoutISC_NS5_IJNSA_ILi0EEESU_SU_EEEEENS5_IJNS4_10UnderscoreESX_SX_EEEEENS4_13SM90_TMA_LOADENS4_14ComposedLayoutINS4_7SwizzleILi3ELi4ELi3EEENS4_18smem_ptr_flag_bitsILi16EEENST_INS5_IJSG_NSA_ILi8EEEEEENS5_IJSB_SG_EEEEEEEvNS4_8identityES10_NS11_IS13_S15_NST_INS5_IJS16_SG_EEENS5_IJSG_SB_EEEEEEEvS1B_EENS_8epilogue10collective18CollectiveEpilogueINS1H_23Sm100TmaWarpSpecializedILi4ELi2ELi64ELb1ELb0EEEJSH_NS5_IJNST_ISE_SB_EENST_ISG_SB_EEEEESI_SK_SI_SK_NS1H_6fusion15FusionCallbacksIS1L_NS1P_17LinearCombinationISI_fSI_fLNS_15FloatRoundStyleE2EEESH_S1O_JEEENS4_5SM1004TMEM4LOAD26SM100_TMEM_LOAD_32dp32b64xES10_S1F_NS4_39AutoVectorizingCopyWithAssumedAlignmentILi128EEENS4_14SM90_TMA_STOREES1F_S20_S20_EEEvvEEEEvNT_6ParamsE)
        .other          _ZN7cutlass13device_kernelINS_4gemm6kernel13GemmUniversalIN4cute5tupleIJiiiiEEENS1_10collective13CollectiveMmaINS1_35MainloopSm100TmaUmmaWarpSpecializedILi3ELi2ELi2ENS5_IJNS4_1CILi1EEESB_SB_EEEEENS5_IJNSA_ILi128EEENSA_ILi256EEENSA_ILi64EEEEEENS_6half_tENS5_IJSB_llEEESI_NS5_IJlSB_lEEENS4_8TiledMMAINS4_8MMA_AtomIJNS4_20SM100_MMA_F16BF16_SSISI_SI_fLi128ELi256ELNS4_4UMMA5MajorE1ELSP_0ELNSO_7ScaleInE0ELSQ_0EEEEEENS4_6LayoutISC_NS5_IJNSA_ILi0EEESU_SU_EEEEENS5_IJNS4_10UnderscoreESX_SX_EEEEENS4_13SM90_TMA_LOADENS4_14ComposedLayoutINS4_7SwizzleILi3ELi4ELi3EEENS4_18smem_ptr_flag_bitsILi16EEENST_INS5_IJSG_NSA_ILi8EEEEEENS5_IJSB_SG_EEEEEEEvNS4_8identityES10_NS11_IS13_S15_NST_INS5_IJS16_SG_EEENS5_IJSG_SB_EEEEEEEvS1B_EENS_8epilogue10collective18CollectiveEpilogueINS1H_23Sm100TmaWarpSpecializedILi4ELi2ELi64ELb1ELb0EEEJSH_NS5_IJNST_ISE_SB_EENST_ISG_SB_EEEEESI_SK_SI_SK_NS1H_6fusion15FusionCallbacksIS1L_NS1P_17LinearCombinationISI_fSI_fLNS_15FloatRoundStyleE2EEESH_S1O_JEEENS4_5SM1004TMEM4LOAD26SM100_TMEM_LOAD_32dp32b64xES10_S1F_NS4_39AutoVectorizingCopyWithAssumedAlignmentILi128EEENS4_14SM90_TMA_STOREES1F_S20_S20_EEEvvEEEEvNT_6ParamsE,@"STO_CUDA_ENTRY STV_DEFAULT"
_ZN7cutlass13device_kernelINS_4gemm6kernel13GemmUniversalIN4cute5tupleIJiiiiEEENS1_10collective13CollectiveMmaINS1_35MainloopSm100TmaUmmaWarpSpecializedILi3ELi2ELi2ENS5_IJNS4_1CILi1EEESB_SB_EEEEENS5_IJNSA_ILi128EEENSA_ILi256EEENSA_ILi64EEEEEENS_6half_tENS5_IJSB_llEEESI_NS5_IJlSB_lEEENS4_8TiledMMAINS4_8MMA_AtomIJNS4_20SM100_MMA_F16BF16_SSISI_SI_fLi128ELi256ELNS4_4UMMA5MajorE1ELSP_0ELNSO_7ScaleInE0ELSQ_0EEEEEENS4_6LayoutISC_NS5_IJNSA_ILi0EEESU_SU_EEEEENS5_IJNS4_10UnderscoreESX_SX_EEEEENS4_13SM90_TMA_LOADENS4_14ComposedLayoutINS4_7SwizzleILi3ELi4ELi3EEENS4_18smem_ptr_flag_bitsILi16EEENST_INS5_IJSG_NSA_ILi8EEEEEENS5_IJSB_SG_EEEEEEEvNS4_8identityES10_NS11_IS13_S15_NST_INS5_IJS16_SG_EEENS5_IJSG_SB_EEEEEEEvS1B_EENS_8epilogue10collective18CollectiveEpilogueINS1H_23Sm100TmaWarpSpecializedILi4ELi2ELi64ELb1ELb0EEEJSH_NS5_IJNST_ISE_SB_EENST_ISG_SB_EEEEESI_SK_SI_SK_NS1H_6fusion15FusionCallbacksIS1L_NS1P_17LinearCombinationISI_fSI_fLNS_15FloatRoundStyleE2EEESH_S1O_JEEENS4_5SM1004TMEM4LOAD26SM100_TMEM_LOAD_32dp32b64xES10_S1F_NS4_39AutoVectorizingCopyWithAssumedAlignmentILi128EEENS4_14SM90_TMA_STOREES1F_S20_S20_EEEvvEEEEvNT_6ParamsE:
[----:B------:R-:W1:Y:S01]  /*0000*/  LDC R1, c[0x0][0x37c] ;  /* 0x0000df00ff017b82 */ /* 0x000e620000000800 */
[----:B------:R-:W2:Y:S01]  /*0010*/  S2R R170, SR_TID.X ;  /* 0x0000000000aa7919 */ /* 0x000ea20000002100 */
[----:B------:R-:W3:Y:S01]  /*0020*/  LDCU.64 UR4, c[0x0][0x890] ;  /* 0x00011200ff0477ac */ /* 0x000ee20008000a00 */
[----:B------:R-:W-:Y:S02]  /*0030*/  PRMT R155, RZ, 0x7610, R155 ;  /* 0x00007610ff9b7816 */ /* 0x000fe4000000009b */
[----:B------:R-:W-:Y:S01]  /*0040*/  ELECT P5, URZ, PT ;  /* 0x0000000000ff782f */ /* 0x000fe200038a0000 */
[----:B------:R-:W4:Y:S01]  /*0050*/  LDCU.64 UR46, c[0x0][0x358] ;  /* 0x00006b00ff2e77ac */ /* 0x000f220008000a00 */
[----:B---3--:R-:W-:-:S04]  /*0060*/  UISETP.NE.U32.AND UP0, UPT, UR4, URZ, UPT ;  /* 0x000000ff0400728c */ /* 0x008fc8000bf05070 */
[----:B------:R-:W-:Y:S01]  /*0070*/  UISETP.NE.AND.EX UP0, UPT, UR5, URZ, UPT, UP0 ;  /* 0x000000ff0500728c */ /* 0x000fe2000bf05300 */
[----:B--2---:R-:W-:-:S05]  /*0080*/  SHF.R.U32.HI R162, RZ, 0x5, R170 ;  /* 0x00000005ffa27819 */ /* 0x004fca00000116aa */
[----:B------:R-:W2:Y:S02]  /*0090*/  SHFL.IDX PT, R0, R162, RZ, 0x1f ;  /* 0x00001fffa2007589 */ /* 0x000ea400000e0000 */
[----:B--2---:R-:W-:Y:S01]  /*00a0*/  R2UR UR8, R0 ;  /* 0x00000000000872ca */ /* 0x004fe200000e0000 */
[----:B-1--4-:R-:W-:-:S14]  /*00b0*/  BRA.U UP0, `(.L_x_0) ;  /* 0x00000001002c7547 */ /* 0x012fdc000b800000 */
[----:B------:R-:W1:Y:S02]  /*00c0*/  LDCU.64 UR6, c[0x0][0x888] ;  /* 0x00011100ff0677ac */ /* 0x000e640008000a00 */
[----:B-1----:R-:W-:-:S04]  /*00d0*/  UISETP.NE.U32.AND UP0, UPT, UR6, URZ, UPT ;  /* 0x000000ff0600728c */ /* 0x002fc8000bf05070 */
[----:B------:R-:W-:-:S09]  /*00e0*/  UISETP.NE.AND.EX UP0, UPT, UR7, URZ, UPT, UP0 ;  /* 0x000000ff0700728c */ /* 0x000fd2000bf05300 */
[----:B------:R-:W-:Y:S05]  /*00f0*/  BRA.U !UP0, `(.L_x_1) ;  /* 0x0000000108107547 */ /* 0x000fea000b800000 */
[----:B------:R-:W1:Y:S02]  /*0100*/  LDC.64 R2, c[0x0][0x888] ;  /* 0x00022200ff027b82 */ /* 0x000e640000000a00 */
[----:B-1----:R1:W5:Y:S01]  /*0110*/  LDG.E R81, desc[UR46][R2.64] ;  /* 0x0000002e02517981 */ /* 0x002362000c1e1900 */
[----:B------:R-:W-:Y:S01]  /*0120*/  HFMA2 R155, -RZ, RZ, 0, 5.9604644775390625e-08 ;  /* 0x00000001ff9b7431 */ /* 0x000fe200000001ff */
[----:B------:R-:W-:Y:S05]  /*0130*/  BRA `(.L_x_0) ;  /* 0x00000000000c7947 */ /* 0x000fea0003800000 */
.L_x_1:
[----:B------:R-:W1:Y:S01]  /*0140*/  LDCU UR6, c[0x0][0x880] ;  /* 0x00011000ff0677ac */ /* 0x000e620008000800 */
[----:B------:R-:W-:Y:S01]  /*0150*/  HFMA2 R155, -RZ, RZ, 0, 5.9604644775390625e-08 ;  /* 0x00000001ff9b7431 */ /* 0x000fe200000001ff */
[----:B-1----:R-:W-:-:S07]  /*0160*/  MOV R81, UR6 ;  /* 0x0000000600517c02 */ /* 0x002fce0008000f00 */
.L_x_0:
[----:B------:R-:W2:Y:S02]  /*0170*/  LDCU.64 UR6, c[0x0][0x8b0] ;  /* 0x00011600ff0677ac */ /* 0x000ea40008000a00 */
[----:B--2---:R-:W-:-:S04]  /*0180*/  UISETP.NE.U32.AND UP0, UPT, UR6, URZ, UPT ;  /* 0x000000ff0600728c */ /* 0x004fc8000bf05070 */
[----:B------:R-:W-:-:S09]  /*0190*/  UISETP.NE.AND.EX UP0, UPT, UR7, URZ, UPT, UP0 ;  /* 0x000000ff0700728c */ /* 0x000fd2000bf05300 */
[----:B------:R-:W-:Y:S05]  /*01a0*/  BRA.U UP0, `(.L_x_2) ;  /* 0x0000000100247547 */ /* 0x000fea000b800000 */
[----:B------:R-:W2:Y:S02]  /*01b0*/  LDCU.64 UR6, c[0x0][0x8a8] ;  /* 0x00011500ff0677ac */ /* 0x000ea40008000a00 */
[----:B--2---:R-:W-:-:S04]  /*01c0*/  UISETP.NE.U32.AND UP0, UPT, UR6, URZ, UPT ;  /* 0x000000ff0600728c */ /* 0x004fc8000bf05070 */
[----:B------:R-:W-:-:S09]  /*01d0*/  UISETP.NE.AND.EX UP0, UPT, UR7, URZ, UPT, UP0 ;  /* 0x000000ff0700728c */ /* 0x000fd2000bf05300 */
[----:B------:R-:W-:Y:S05]  /*01e0*/  BRA.U !UP0, `(.L_x_3) ;  /* 0x00000001080c7547 */ /* 0x000fea000b800000 */
[----:B------:R-:W2:Y:S02]  /*01f0*/  LDC.64 R78, c[0x0][0x8a8] ;  /* 0x00022a00ff4e7b82 */ /* 0x000ea40000000a00 */
[----:B--2---:R2:W5:Y:S01]  /*0200*/  LDG.E R78, desc[UR46][R78.64] ;  /* 0x0000002e4e4e7981 */ /* 0x004562000c1e1900 */
[----:B------:R-:W-:Y:S05]  /*0210*/  BRA `(.L_x_2) ;  /* 0x0000000000087947 */ /* 0x000fea0003800000 */
.L_x_3:
[----:B------:R-:W2:Y:S02]  /*0220*/  LDCU UR6, c[0x0][0x8a0] ;  /* 0x00011400ff0677ac */ /* 0x000ea40008000800 */
[----:B--2---:R-:W-:Y:S02]  /*0230*/  MOV R78, UR6 ;  /* 0x00000006004e7c02 */ /* 0x004fe40008000f00 */
.L_x_2:
[----:B------:R-:W-:Y:S01]  /*0240*/  IMAD.U32 R0, RZ, RZ, UR8 ;  /* 0x00000008ff007e24 */ /* 0x000fe2000f8e00ff */
[----:B------:R-:W-:Y:S04]  /*0250*/  BSSY.RECONVERGENT B0, `(.L_x_4) ;  /* 0x000000c000007945 */ /* 0x000fe80003800200 */
[C---:B------:R-:W-:Y:S02]  /*0260*/  ISETP.NE.OR P1, PT, R0.reuse, 0x1, !P5 ;  /* 0x000000010000780c */ /* 0x040fe40006f25670 */
[----:B------:R-:W-:-:S11]  /*0270*/  ISETP.NE.OR P0, PT, R0, 0x3, !P5 ;  /* 0x000000030000780c */ /* 0x000fd60006f05670 */
[----:B------:R-:W-:Y:S05]  /*0280*/  @P1 BRA `(.L_x_5) ;  /* 0x0000000000201947 */ /* 0x000fea0003800000 */
[----:B------:R-:W3:Y:S02]  /*0290*/  LDCU.64 UR6, c[0x0][0x348] ;  /* 0x00006900ff0677ac */ /* 0x000ee40008000a00 */
[----:B---3--:R-:W-:Y:S02]  /*02a0*/  UIADD3 UR10, UP1, UPT, UR6, 0x80, URZ ;  /* 0x00000080060a7890 */ /* 0x008fe4000ff3e0ff */
[----:B------:R-:W-:Y:S02]  /*02b0*/  UIADD3 UR6, UP0, UPT, UR6, 0x180, URZ ;  /* 0x0000018006067890 */ /* 0x000fe4000ff1e0ff */
[----:B------:R-:W-:Y:S02]  /*02c0*/  UIADD3.X UR11, UPT, UPT, URZ, UR7, URZ, UP1, !UPT ;  /* 0x00000007ff0b7290 */ /* 0x000fe40008ffe4ff */
[----:B------:R-:W-:-:S07]  /*02d0*/  UIADD3.X UR7, UPT, UPT, URZ, UR7, URZ, UP0, !UPT ;  /* 0x00000007ff077290 */ /* 0x000fce00087fe4ff */
[----:B------:R3:W-:Y:S02]  /*02e0*/  UTMACCTL.PF [UR10] ;  /* 0x000000000a0079b9 */ /* 0x0007e40008040000 */
[----:B------:R3:W-:Y:S02]  /*02f0*/  UTMACCTL.PF [UR6] ;  /* 0x00000000060079b9 */ /* 0x0007e40008040000 */
[----:B---3--:R-:W-:Y:S01]  /*0300*/  NOP ;  /* 0x0000000000007918 */ /* 0x008fe20000000000 */
.L_x_5:
[----:B------:R-:W-:Y:S05]  /*0310*/  BSYNC.RECONVERGENT B0 ;  /* 0x0000000000007941 */ /* 0x000fea0003800200 */
.L_x_4:
[----:B------:R-:W-:Y:S04]  /*0320*/  BSSY.RECONVERGENT B0, `(.L_x_6) ;  /* 0x000000a000007945 */ /* 0x000fe80003800200 */
        /* <DEDUP_REMOVED lines=9> */
.L_x_7:
[----:B------:R-:W-:Y:S05]  /*03c0*/  BSYNC.RECONVERGENT B0 ;  /* 0x0000000000007941 */ /* 0x000fea0003800200 */
.L_x_6:
[----:B------:R-:W3:Y:S01]  /*03d0*/  LDCU.64 UR6, c[0x0][0x888] ;  /* 0x00011100ff0677ac */ /* 0x000ee20008000a00 */
[----:B------:R-:W-:Y:S02]  /*03e0*/  UISETP.EQ.U32.AND UP1, UPT, UR4, URZ, UPT ;  /* 0x000000ff0400728c */ /* 0x000fe4000bf22070 */
[----:B------:R-:W-:Y:S02]  /*03f0*/  UPLOP3.LUT UP2, UPT, UPT, UPT, UPT, 0x80, 0x8 ;  /* 0x000000000008789c */ /* 0x000fe40003f4f070 */
[----:B---3--:R-:W-:-:S04]  /*0400*/  UISETP.NE.U32.AND UP0, UPT, UR6, URZ, UPT ;  /* 0x000000ff0600728c */ /* 0x008fc8000bf05070 */
[----:B------:R-:W-:-:S04]  /*0410*/  UISETP.NE.AND.EX UP0, UPT, UR7, URZ, UPT, UP0 ;  /* 0x000000ff0700728c */ /* 0x000fc8000bf05300 */
[----:B------:R-:W-:-:S04]  /*0420*/  UISETP.EQ.OR.EX UP3, UPT, UR5, URZ, !UP0, UP1 ;  /* 0x000000ff0500728c */ /* 0x000fc8000c762710 */
[----:B------:R-:W-:-:S05]  /*0430*/  UP2UR UR50, UPR, URZ, 0x8 ;  /* 0x00000008ff327883 */ /* 0x000fca0008000000 */
[----:B------:R-:W-:Y:S07]  /*0440*/  BRA.U !UP3, `(.L_x_8) ;  /* 0x000000010b207547 */ /* 0x000fee000b800000 */
[----:B------:R-:W-:Y:S01]  /*0450*/  UISETP.NE.U32.AND UP2, UPT, UR4, URZ, UPT ;  /* 0x000000ff0400728c */ /* 0x000fe2000bf45070 */
[----:B-----5:R-:W-:Y:S01]  /*0460*/  FSETP.NEU.AND P0, PT, R81, RZ, PT ;  /* 0x000000ff5100720b */ /* 0x020fe20003f0d000 */
[----:B------:R-:W-:Y:S02]  /*0470*/  USEL UR4, URZ, 0xffffffff, UP0 ;  /* 0xffffffffff047887 */ /* 0x000fe40008000000 */
[----:B------:R-:W-:-:S10]  /*0480*/  UISETP.NE.AND.EX UP2, UPT, UR5, URZ, UPT, UP2 ;  /* 0x000000ff0500728c */ /* 0x000fd4000bf45320 */
[----:B------:R-:W-:Y:S01]  /*0490*/  VOTEU.ANY UP1, P0 ;  /* 0x0000000000ff7886 */ /* 0x000fe20000020100 */
[----:B------:R-:W-:-:S04]  /*04a0*/  @!UP2 USEL UR4, URZ, 0xffffffff, UP1 ;  /* 0xffffffffff04a887 */ /* 0x000fc80008800000 */
[----:B------:R-:W-:-:S04]  /*04b0*/  ULOP3.LUT UR4, UR4, 0x1, URZ, 0xc0, !UPT ;  /* 0x0000000104047892 */ /* 0x000fc8000f8ec0ff */
[----:B------:R-:W-:-:S11]  /*04c0*/  UISETP.NE.U32.AND UP2, UPT, UR4, 0x1, UPT ;  /* 0x000000010400788c */ /* 0x000fd6000bf45070 */
.L_x_8:
[----:B-1----:R-:W1:Y:S01]  /*04d0*/  SHFL.IDX PT, R2, R162, RZ, 0x1f ;  /* 0x00001fffa2027589 */ /* 0x002e6200000e0000 */
[----:B------:R-:W-:-:S04]  /*04e0*/  UISETP.NE.AND UP1, UPT, UR8, 0x2, UPT ;  /* 0x000000020800788c */ /* 0x000fc8000bf25270 */
[----:B------:R-:W-:Y:S01]  /*04f0*/  USEL UR6, URZ, 0x1, UP1 ;  /* 0x00000001ff067887 */ /* 0x000fe20008800000 */
[----:B-1----:R-:W-:-:S13]  /*0500*/  ISETP.NE.AND P0, PT, R2, RZ, PT ;  /* 0x000000ff0200720c */ /* 0x002fda0003f05270 */
[----:B------:R-:W-:Y:S05]  /*0510*/  @P0 BRA `(.L_x_9) ;  /* 0x0000000000400947 */ /* 0x000fea0003800000 */
[----:B------:R-:W1:Y:S01]  /*0520*/  S2UR UR5, SR_CgaCtaId ;  /* 0x00000000000579c3 */ /* 0x000e620000008800 */
[----:B------:R-:W-:Y:S01]  /*0530*/  UMOV UR7, 0x400 ;  /* 0x0000040000077882 */ /* 0x000fe20000000000 */
[----:B------:R-:W-:Y:S01]  /*0540*/  UMOV UR4, 0x1 ;  /* 0x0000000100047882 */ /* 0x000fe20000000000 */
[----:B------:R-:W-:Y:S01]  /*0550*/  ELECT P0, URZ, PT ;  /* 0x0000000000ff782f */ /* 0x000fe20003800000 */
[----:B------:R-:W-:-:S04]  /*0560*/  UIADD3 UR10, UPT, UPT, -UR4, 0x100000, URZ ;  /* 0x00100000040a7890 */ /* 0x000fc8000fffe1ff */
[----:B------:R-:W-:Y:S02]  /*0570*/  USHF.L.U32 UR11, UR10, 0xb, URZ ;  /* 0x0000000b0a0b7899 */ /* 0x000fe400080006ff */
[----:B------:R-:W-:Y:S02]  /*0580*/  USHF.L.U32 UR10, UR10, 0x1, URZ ;  /* 0x000000010a0a7899 */ /* 0x000fe400080006ff */
[----:B-1----:R-:W-:Y:S01]  /*0590*/  ULEA UR5, UR5, UR7, 0x18 ;  /* 0x0000000705057291 */ /* 0x002fe2000f8ec0ff */
[----:B------:R-:W1:Y:S11]  /*05a0*/  FENCE.VIEW.ASYNC.S ;  /* 0x00000000000073c6 */ /* 0x000e760000000000 */
[----:B-1----:R1:W3:Y:S01]  /*05b0*/  SYNCS.EXCH.64 URZ, [UR5], UR10 ;  /* 0x0000000a05ff75b2 */ /* 0x0022e20008000100 */
[----:B------:R1:W4:Y:S01]  /*05c0*/  SYNCS.EXCH.64 URZ, [UR5+0x18], UR10 ;  /* 0x0000180a05ff75b2 */ /* 0x0003220008000100 */
[----:B------:R1:W1:Y:S01]  /*05d0*/  SYNCS.EXCH.64 URZ, [UR5+0x8], UR10 ;  /* 0x0000080a05ff75b2 */ /* 0x0002620008000100 */
[----:B------:R1:W1:Y:S01]  /*05e0*/  SYNCS.EXCH.64 URZ, [UR5+0x20], UR10 ;  /* 0x0000200a05ff75b2 */ /* 0x0002620008000100 */
[----:B------:R1:W1:Y:S01]  /*05f0*/  SYNCS.EXCH.64 URZ, [UR5+0x10], UR10 ;  /* 0x0000100a05ff75b2 */ /* 0x0002620008000100 */
[----:B------:R1:W1:Y:S01]  /*0600*/  SYNCS.EXCH.64 URZ, [UR5+0x28], UR10 ;  /* 0x0000280a05ff75b2 */ /* 0x0002620008000100 */
[----:B------:R-:W-:Y:S01]  /*0610*/  NOP ;  /* 0x0000000000007918 */ /* 0x000fe20000000000 */
.L_x_9:
[----:B------:R-:W2:Y:S01]  /*0620*/  SHFL.IDX PT, R2, R162, RZ, 0x1f ;  /* 0x00001fffa2027589 */ /* 0x000ea200000e0000 */
[----:B------:R-:W-:Y:S01]  /*0630*/  NOP ;  /* 0x0000000000007918 */ /* 0x000fe20000000000 */
[----:B--2---:R-:W-:-:S13]  /*0640*/  ISETP.NE.AND P0, PT, R2, 0x1, PT ;  /* 0x000000010200780c */ /* 0x004fda0003f05270 */
[----:B------:R-:W-:Y:S05]  /*0650*/  @P0 BRA `(.L_x_10) ;  /* 0x0000000000580947 */ /* 0x000fea0003800000 */
[----:B------:R-:W2:Y:S01]  /*0660*/  S2UR UR7, SR_CgaCtaId ;  /* 0x00000000000779c3 */ /* 0x000ea20000008800 */
[----:B------:R-:W-:Y:S01]  /*0670*/  UMOV UR9, 0x400 ;  /* 0x0000040000097882 */ /* 0x000fe20000000000 */
[----:B-1----:R-:W-:Y:S01]  /*0680*/  UMOV UR5, 0x20 ;  /* 0x0000002000057882 */ /* 0x002fe20000000000 */
[----:B------:R-:W-:Y:S01]  /*0690*/  UMOV UR4, 0x80 ;  /* 0x0000008000047882 */ /* 0x000fe20000000000 */
[----:B------:R-:W-:-:S04]  /*06a0*/  UIADD3 UR10, UPT, UPT, -UR5, 0x100000, URZ ;  /* 0x00100000050a7890 */ /* 0x000fc8000fffe1ff */
[----:B------:R-:W-:Y:S02]  /*06b0*/  USHF.L.U32 UR11, UR10, 0xb, URZ ;  /* 0x0000000b0a0b7899 */ /* 0x000fe400080006ff */
[----:B------:R-:W-:Y:S02]  /*06c0*/  USHF.L.U32 UR10, UR10, 0x1, URZ ;  /* 0x000000010a0a7899 */ /* 0x000fe400080006ff */
[----:B------:R-:W-:-:S04]  /*06d0*/  UIADD3 UR4, UPT, UPT, -UR4, 0x100000, URZ ;  /* 0x0010000004047890 */ /* 0x000fc8000fffe1ff */
[----:B------:R-:W-:Y:S02]  /*06e0*/  USHF.L.U32 UR5, UR4, 0xb, URZ ;  /* 0x0000000b04057899 */ /* 0x000fe400080006ff */
[----:B------:R-:W-:Y:S01]  /*06f0*/  USHF.L.U32 UR4, UR4, 0x1, URZ ;  /* 0x0000000104047899 */ /* 0x000fe200080006ff */
[----:B------:R-:W-:Y:S01]  /*0700*/  ELECT P0, URZ, PT ;  /* 0x0000000000ff782f */ /* 0x000fe20003800000 */
[----:B--2---:R-:W-:Y:S01]  /*0710*/  ULEA UR7, UR7, UR9, 0x18 ;  /* 0x0000000907077291 */ /* 0x004fe2000f8ec0ff */
[----:B------:R-:W1:Y:S11]  /*0720*/  FENCE.VIEW.ASYNC.S ;  /* 0x00000000000073c6 */ /* 0x000e760000000000 */
[----:B-1----:R2:W1:Y:S01]  /*0730*/  SYNCS.EXCH.64 URZ, [UR7+0x30], UR10 ;  /* 0x0000300a07ff75b2 */ /* 0x0024620008000100 */
[----:B------:R2:W1:Y:S01]  /*0740*/  SYNCS.EXCH.64 URZ, [UR7+0x50], UR4 ;  /* 0x0000500407ff75b2 */ /* 0x0004620008000100 */
[----:B------:R2:W1:Y:S01]  /*0750*/  SYNCS.EXCH.64 URZ, [UR7+0x38], UR10 ;  /* 0x0000380a07ff75b2 */ /* 0x0004620008000100 */
[----:B------:R2:W1:Y:S01]  /*0760*/  SYNCS.EXCH.64 URZ, [UR7+0x58], UR4 ;  /* 0x0000580407ff75b2 */ /* 0x0004620008000100 */
[----:B------:R2:W1:Y:S01]  /*0770*/  SYNCS.EXCH.64 URZ, [UR7+0x40], UR10 ;  /* 0x0000400a07ff75b2 */ /* 0x0004620008000100 */
[----:B------:R2:W1:Y:S01]  /*0780*/  SYNCS.EXCH.64 URZ, [UR7+0x60], UR4 ;  /* 0x0000600407ff75b2 */ /* 0x0004620008000100 */
[----:B------:R2:W1:Y:S01]  /*0790*/  SYNCS.EXCH.64 URZ, [UR7+0x48], UR10 ;  /* 0x0000480a07ff75b2 */ /* 0x0004620008000100 */
[----:B------:R2:W1:Y:S02]  /*07a0*/  SYNCS.EXCH.64 URZ, [UR7+0x68], UR4 ;  /* 0x0000680407ff75b2 */ /* 0x0004640008000100 */
[----:B--2---:R-:W-:Y:S01]  /*07b0*/  NOP ;  /* 0x0000000000007918 */ /* 0x004fe20000000000 */
.L_x_10:
[----:B------:R-:W2:Y:S01]  /*07c0*/  SHFL.IDX PT, R2, R162, RZ, 0x1f ;  /* 0x00001fffa2027589 */ /* 0x000ea200000e0000 */
[----:B------:R-:W-:Y:S01]  /*07d0*/  NOP ;  /* 0x0000000000007918 */ /* 0x000fe20000000000 */
[----:B--2---:R-:W-:-:S13]  /*07e0*/  ISETP.NE.AND P0, PT, R2, 0x3, PT ;  /* 0x000000030200780c */ /* 0x004fda0003f05270 */
[----:B------:R-:W-:Y:S05]  /*07f0*/  @P0 BRA `(.L_x_11) ;  /* 0x0000000000300947 */ /* 0x000fea0003800000 */
[----:B-1----:R-:W1:Y:S01]  /*0800*/  S2UR UR5, SR_CgaCtaId ;  /* 0x00000000000579c3 */ /* 0x002e620000008800 */
        /* <DEDUP_REMOVED lines=8> */
[----:B-1----:R2:W1:Y:S01]  /*0890*/  SYNCS.EXCH.64 URZ, [UR5+0x70], UR10 ;  /* 0x0000700a05ff75b2 */ /* 0x0024620008000100 */
[----:B------:R2:W1:Y:S02]  /*08a0*/  SYNCS.EXCH.64 URZ, [UR5+0x78], UR10 ;  /* 0x0000780a05ff75b2 */ /* 0x0004640008000100 */
[----:B--2---:R-:W-:Y:S01]  /*08b0*/  NOP ;  /* 0x0000000000007918 */ /* 0x004fe20000000000 */
.L_x_11:
[----:B------:R-:W2:Y:S01]  /*08c0*/  SHFL.IDX PT, R2, R162, RZ, 0x1f ;  /* 0x00001fffa2027589 */ /* 0x000ea200000e0000 */
[----:B------:R-:W-:Y:S01]  /*08d0*/  NOP ;  /* 0x0000000000007918 */ /* 0x000fe20000000000 */
[----:B--2---:R-:W-:-:S13]  /*08e0*/  ISETP.NE.AND P0, PT, R2, 0x4, PT ;  /* 0x000000040200780c */ /* 0x004fda0003f05270 */
[----:B------:R-:W-:Y:S05]  /*08f0*/  @P0 BRA `(.L_x_12) ;  /* 0x00000000004c0947 */ /* 0x000fea0003800000 */
[----:B-1----:R-:W1:Y:S01]  /*0900*/  S2UR UR5, SR_CgaCtaId ;  /* 0x00000000000579c3 */ /* 0x002e620000008800 */
[----:B------:R-:W-:Y:S01]  /*0910*/  UMOV UR9, 0x100 ;  /* 0x0000010000097882 */ /* 0x000fe20000000000 */
[----:B------:R-:W-:Y:S01]  /*0920*/  UMOV UR7, 0x400 ;  /* 0x0000040000077882 */ /* 0x000fe20000000000 */
[----:B------:R-:W-:Y:S01]  /*0930*/  USEL UR9, UR9, 0xe0, UP2 ;  /* 0x000000e009097887 */ /* 0x000fe20009000000 */
[----:B------:R-:W-:Y:S01]  /*0940*/  UMOV UR4, 0x1 ;  /* 0x0000000100047882 */ /* 0x000fe20000000000 */
[----:B------:R-:W-:Y:S01]  /*0950*/  ELECT P0, URZ, PT ;  /* 0x0000000000ff782f */ /* 0x000fe20003800000 */
[----:B------:R-:W-:-:S04]  /*0960*/  UIADD3 UR10, UPT, UPT, -UR4, 0x100000, URZ ;  /* 0x00100000040a7890 */ /* 0x000fc8000fffe1ff */
[----:B------:R-:W-:Y:S02]  /*0970*/  USHF.L.U32 UR11, UR10, 0xb, URZ ;  /* 0x0000000b0a0b7899 */ /* 0x000fe400080006ff */
[----:B------:R-:W-:Y:S02]  /*0980*/  USHF.L.U32 UR10, UR10, 0x1, URZ ;  /* 0x000000010a0a7899 */ /* 0x000fe400080006ff */
[----:B------:R-:W-:-:S04]  /*0990*/  UIADD3 UR12, UPT, UPT, -UR9, 0x100000, URZ ;  /* 0x00100000090c7890 */ /* 0x000fc8000fffe1ff */
[----:B------:R-:W-:Y:S02]  /*09a0*/  USHF.L.U32 UR13, UR12, 0xb, URZ ;  /* 0x0000000b0c0d7899 */ /* 0x000fe400080006ff */
[----:B------:R-:W-:Y:S02]  /*09b0*/  USHF.L.U32 UR12, UR12, 0x1, URZ ;  /* 0x000000010c0c7899 */ /* 0x000fe400080006ff */
[----:B-1----:R-:W-:Y:S01]  /*09c0*/  ULEA UR5, UR5, UR7, 0x18 ;  /* 0x0000000705057291 */ /* 0x002fe2000f8ec0ff */
[----:B------:R-:W1:Y:S11]  /*09d0*/  FENCE.VIEW.ASYNC.S ;  /* 0x00000000000073c6 */ /* 0x000e760000000000 */
[----:B-1----:R2:W1:Y:S01]  /*09e0*/  SYNCS.EXCH.64 URZ, [UR5+0x80], UR10 ;  /* 0x0000800a05ff75b2 */ /* 0x0024620008000100 */
[----:B------:R2:W1:Y:S01]  /*09f0*/  SYNCS.EXCH.64 URZ, [UR5+0x90], UR12 ;  /* 0x0000900c05ff75b2 */ /* 0x0004620008000100 */
[----:B------:R2:W1:Y:S01]  /*0a00*/  SYNCS.EXCH.64 URZ, [UR5+0x88], UR10 ;  /* 0x0000880a05ff75b2 */ /* 0x0004620008000100 */
[----:B------:R2:W1:Y:S02]  /*0a10*/  SYNCS.EXCH.64 URZ, [UR5+0x98], UR12 ;  /* 0x0000980c05ff75b2 */ /* 0x0004640008000100 */
[----:B--2---:R-:W-:Y:S01]  /*0a20*/  NOP ;  /* 0x0000000000007918 */ /* 0x004fe20000000000 */
.L_x_12:
        /* <DEDUP_REMOVED lines=20> */
[----:B------:R2:W1:Y:S02]  /*0b70*/  SYNCS.EXCH.64 URZ, [UR7+0xb8], UR4 ;  /* 0x0000b80407ff75b2 */ /* 0x0004640008000100 */
[----:B--2---:R-:W-:Y:S01]  /*0b80*/  NOP ;  /* 0x0000000000007918 */ /* 0x004fe20000000000 */
.L_x_13:
        /* <DEDUP_REMOVED lines=18> */
.L_x_14:
[----:B-1----:R-:W1:Y:S01]  /*0cb0*/  S2UR UR5, SR_CTAID.X ;  /* 0x00000000000579c3 */ /* 0x002e620000002500 */
[----:B------:R-:W-:-:S05]  /*0cc0*/  CS2R.32 R156, SR_CgaSize ;  /* 0x00000000009c7805 */ /* 0x000fca0000008a00 */
[----:B------:R-:W-:-:S05]  /*0cd0*/  IMAD R156, R156, -0xa0, RZ ;  /* 0xffffff609c9c7824 */ /* 0x000fca00078e02ff */
[----:B------:R-:W-:-:S14]  /*0ce0*/  R2UR UR9, R156 ;  /* 0x000000009c0972ca */ /* 0x000fdc00000e0000 */
[----:B------:R-:W2:Y:S01]  /*0cf0*/  LDCU UR9, c[0x0][UR9+0x2b0] ;  /* 0x00005600090977ac */ /* 0x000ea20008000800 */
[----:B------:R-:W-:Y:S01]  /*0d00*/  NOP ;  /* 0x0000000000007918 */ /* 0x000fe20000000000 */
[----:B------:R-:W-:-:S05]  /*0d10*/  CS2R.32 R156, SR_CgaSize ;  /* 0x00000000009c7805 */ /* 0x000fca0000008a00 */
[----:B------:R-:W-:-:S05]  /*0d20*/  IMAD R156, R156, -0xa0, RZ ;  /* 0xffffff609c9c7824 */ /* 0x000fca00078e02ff */
[----:B------:R-:W-:-:S14]  /*0d30*/  R2UR UR7, R156 ;  /* 0x000000009c0772ca */ /* 0x000fdc00000e0000 */
[----:B------:R-:W3:Y:S01]  /*0d40*/  LDCU UR7, c[0x0][UR7+0x2b4] ;  /* 0x00005680070777ac */ /* 0x000ee20008000800 */
[----:B------:R-:W4:Y:S08]  /*0d50*/  S2UR UR4, SR_CTAID.Y ;  /* 0x00000000000479c3 */ /* 0x000f300000002600 */
[----:B------:R-:W3:Y:S01]  /*0d60*/  LDC R9, c[0x0][0xb24] ;  /* 0x0002c900ff097b82 */ /* 0x000ee20000000800 */
[----:B-1----:R-:W-:-:S02]  /*0d70*/  I2FP.F32.U32 R4, UR5 ;  /* 0x0000000500047c45 */ /* 0x002fc40008201000 */
[----:B------:R-:W-:-:S05]  /*0d80*/  CS2R.32 R5, SR_CgaSize ;  /* 0x0000000000057805 */ /* 0x000fca0000008a00 */
[----:B------:R-:W-:-:S06]  /*0d90*/  IMAD R5, R5, -0xa0, RZ ;  /* 0xffffff6005057824 */ /* 0x000fcc00078e02ff */
[----:B------:R-:W1:Y:S01]  /*0da0*/  LDC R5, c[0x0][R5+0x2a0] ;  /* 0x0000a80005057b82 */ /* 0x000e620000000800 */
[----:B------:R-:W-:Y:S01]  /*0db0*/  MOV R21, UR5 ;  /* 0x0000000500157c02 */ /* 0x000fe20008000f00 */
[----:B--2---:R-:W-:Y:S01]  /*0dc0*/  FMUL R4, R4, UR9 ;  /* 0x0000000904047c20 */ /* 0x004fe20008400000 */
[----:B----4-:R-:W-:Y:S02]  /*0dd0*/  I2FP.F32.U32 R2, UR4 ;  /* 0x0000000400027c45 */ /* 0x010fe40008201000 */
[----:B------:R-:W-:-:S05]  /*0de0*/  CS2R.32 R3, SR_CgaSize ;  /* 0x0000000000037805 */ /* 0x000fca0000008a00 */
[----:B------:R-:W-:-:S06]  /*0df0*/  IMAD R3, R3, -0xa0, RZ ;  /* 0xffffff6003037824 */ /* 0x000fcc00078e02ff */
[----:B------:R-:W2:Y:S01]  /*0e00*/  LDC R3, c[0x0][R3+0x2a4] ;  /* 0x0000a90003037b82 */ /* 0x000ea20000000800 */
[----:B------:R-:W4:Y:S01]  /*0e10*/  F2I.U32.TRUNC.NTZ R156, R4 ;  /* 0x00000004009c7305 */ /* 0x000f22000020f000 */
[----:B------:R-:W-:Y:S01]  /*0e20*/  MOV R20, UR4 ;  /* 0x0000000400147c02 */ /* 0x000fe20008000f00 */
[----:B---3--:R-:W-:-:S05]  /*0e30*/  FMUL R2, R2, UR7 ;  /* 0x0000000702027c20 */ /* 0x008fca0008400000 */
[----:B------:R-:W-:Y:S01]  /*0e40*/  BAR.SYNC.DEFER_BLOCKING 0x0 ;  /* 0x0000000000007b1d */ /* 0x000fe20000010000 */
[----:B------:R-:W-:-:S05]  /*0e50*/  ISETP.GE.AND P0, PT, R9, 0x1, PT ;  /* 0x000000010900780c */ /* 0x000fca0003f06270 */
[----:B------:R-:W3:Y:S02]  /*0e60*/  F2I.U32.TRUNC.NTZ R154, R2 ;  /* 0x00000002009a7305 */ /* 0x000ee4000020f000 */
[----:B------:R-:W2:Y:S01]  /*0e70*/  S2UR UR36, SR_CTAID.Z ;  /* 0x00000000002479c3 */ /* 0x000ea20000002700 */
[----:B----4-:R-:W-:-:S05]  /*0e80*/  IADD3 R156, PT, PT, -R156, RZ, RZ ;  /* 0x000000ff9c9c7210 */ /* 0x010fca0007ffe1ff */
[----:B-1----:R-:W-:Y:S01]  /*0e90*/  IMAD R156, R5, R156, UR5 ;  /* 0x00000005059c7e24 */ /* 0x002fe2000f8e029c */
[----:B---3--:R-:W-:-:S05]  /*0ea0*/  IADD3 R154, PT, PT, -R154, RZ, RZ ;  /* 0x000000ff9a9a7210 */ /* 0x008fca0007ffe1ff */
[----:B--2---:R-:W-:Y:S01]  /*0eb0*/  IMAD R154, R3, R154, UR4 ;  /* 0x00000004039a7e24 */ /* 0x004fe2000f8e029a */
[----:B------:R-:W-:Y:S06]  /*0ec0*/  @!P0 BRA `(.L_x_15) ;  /* 0x0000000000b88947 */ /* 0x000fec0003800000 */
[----:B------:R-:W1:Y:S01]  /*0ed0*/  LDC.64 R4, c[0x0][0xb18] ;  /* 0x0002c600ff047b82 */ /* 0x000e620000000a00 */
[----:B------:R-:W-:-:S07]  /*0ee0*/  ISETP.NE.AND P0, PT, R9, 0x1, PT ;  /* 0x000000010900780c */ /* 0x000fce0003f05270 */
[----:B------:R-:W2:Y:S08]  /*0ef0*/  LDC R10, c[0x0][0xb0c] ;  /* 0x0002c300ff0a7b82 */ /* 0x000eb00000000800 */
[----:B------:R-:W3:Y:S08]  /*0f00*/  LDC R11, c[0x0][0x370] ;  /* 0x0000dc00ff0b7b82 */ /* 0x000ef00000000800 */
[----:B------:R-:W4:Y:S01]  /*0f10*/  LDC R12, c[0x0][0x374] ;  /* 0x0000dd00ff0c7b82 */ /* 0x000f220000000800 */
[----:B-1----:R-:W-:-:S07]  /*0f20*/  ISETP.NE.AND P1, PT, R4, 0x1, PT ;  /* 0x000000010400780c */ /* 0x002fce0003f25270 */
[----:B------:R-:W3:Y:S01]  /*0f30*/  LDC.64 R6, c[0x0][0xb10] ;  /* 0x0002c400ff067b82 */ /* 0x000ee20000000a00 */
[----:B--2---:R-:W-:-:S07]  /*0f40*/  ISETP.NE.AND P2, PT, R10, 0x1, PT ;  /* 0x000000010a00780c */ /* 0x004fce0003f45270 */
[----:B------:R-:W1:Y:S08]  /*0f50*/  LDC R8, c[0x0][0xb20] ;  /* 0x0002c800ff087b82 */ /* 0x000e700000000800 */
[----:B------:R-:W2:Y:S01]  /*0f60*/  LDC.64 R2, c[0x0][0xb28] ;  /* 0x0002ca00ff027b82 */ /* 0x000ea20000000a00 */
[----:B----4-:R-:W-:-:S04]  /*0f70*/  IMAD.HI.U32 R13, R12, R5, RZ ;  /* 0x000000050c0d7227 */ /* 0x010fc800078e00ff */
[----:B------:R-:W-:-:S04]  /*0f80*/  IMAD.HI.U32 R5, R20, R5, RZ ;  /* 0x0000000514057227 */ /* 0x000fc800078e00ff */
[----:B---3--:R-:W-:-:S04]  /*0f90*/  IMAD.HI.U32 R14, R11, R6, RZ ;  /* 0x000000060b0e7227 */ /* 0x008fc800078e00ff */
[C---:B------:R-:W-:Y:S01]  /*0fa0*/  IMAD.HI.U32 R16, R21.reuse, R6, RZ ;  /* 0x0000000615107227 */ /* 0x040fe200078e00ff */
[-C--:B------:R-:W-:Y:S02]  /*0fb0*/  @P2 SHF.R.U32.HI R11, RZ, R7.reuse, R14 ;  /* 0x00000007ff0b2219 */ /* 0x080fe4000001160e */
[-C--:B-1----:R-:W-:Y:S02]  /*0fc0*/  @P1 SHF.R.U32.HI R12, RZ, R8.reuse, R13 ;  /* 0x00000008ff0c1219 */ /* 0x082fe4000001160d */
[----:B------:R-:W-:Y:S02]  /*0fd0*/  SHF.R.U32.HI R5, RZ, R8, R5 ;  /* 0x00000008ff057219 */ /* 0x000fe40000011605 */
[----:B------:R-:W-:Y:S02]  /*0fe0*/  SHF.R.U32.HI R16, RZ, R7, R16 ;  /* 0x00000007ff107219 */ /* 0x000fe40000011610 */
[----:B------:R-:W-:Y:S01]  /*0ff0*/  SEL R5, R20, R5, !P1 ;  /* 0x0000000514057207 */ /* 0x000fe20004800000 */
[----:B--2---:R-:W-:Y:S01]  /*1000*/  IMAD.HI.U32 R14, R12, R2, RZ ;  /* 0x000000020c0e7227 */ /* 0x004fe200078e00ff */
[----:B------:R-:W-:-:S02]  /*1010*/  SEL R7, R21, R16, !P2 ;  /* 0x0000001015077207 */ /* 0x000fc40005000000 */
[----:B------:R-:W-:Y:S01]  /*1020*/  IADD3 R13, PT, PT, -R5, RZ, RZ ;  /* 0x000000ff050d7210 */ /* 0x000fe20007ffe1ff */
[----:B------:R-:W-:Y:S01]  /*1030*/  IMAD.HI.U32 R6, R11, R2, RZ ;  /* 0x000000020b067227 */ /* 0x000fe200078e00ff */
[----:B------:R-:W-:-:S03]  /*1040*/  @P0 SHF.R.U32.HI R12, RZ, R3, R14 ;  /* 0x00000003ff0c0219 */ /* 0x000fc6000001160e */
[----:B------:R-:W-:Y:S01]  /*1050*/  IMAD R13, R4, R13, R20 ;  /* 0x0000000d040d7224 */ /* 0x000fe200078e0214 */
[----:B------:R-:W-:Y:S01]  /*1060*/  @P0 SHF.R.U32.HI R11, RZ, R3, R6 ;  /* 0x00000003ff0b0219 */ /* 0x000fe20000011606 */
[----:B------:R-:W-:-:S04]  /*1070*/  IMAD R12, R12, R9, RZ ;  /* 0x000000090c0c7224 */ /* 0x000fc800078e02ff */
[----:B------:R-:W-:Y:S01]  /*1080*/  IMAD R6, R11, R9, RZ ;  /* 0x000000090b067224 */ /* 0x000fe200078e02ff */
[----:B------:R-:W-:-:S04]  /*1090*/  ISETP.GE.AND P1, PT, R5, R12, PT ;  /* 0x0000000c0500720c */ /* 0x000fc80003f26270 */
[----:B------:R-:W-:Y:S01]  /*10a0*/  ISETP.GE.OR P1, PT, R7, R6, P1 ;  /* 0x000000060700720c */ /* 0x000fe20000f26670 */
[----:B------:R-:W-:-:S05]  /*10b0*/  IMAD.HI.U32 R6, R5, R2, RZ ;  /* 0x0000000205067227 */ /* 0x000fca00078e00ff */
[----:B------:R-:W-:-:S04]  /*10c0*/  SHF.R.U32.HI R6, RZ, R3, R6 ;  /* 0x00000003ff067219 */ /* 0x000fc80000011606 */
[----:B------:R-:W-:-:S03]  /*10d0*/  SEL R6, R5, R6, !P0 ;  /* 0x0000000605067207 */ /* 0x000fc60004000000 */
[----:B------:R-:W-:Y:S01]  /*10e0*/  @!P1 IMAD.HI.U32 R8, R7, R2, RZ ;  /* 0x0000000207089227 */ /* 0x000fe200078e00ff */
[----:B------:R-:W-:-:S04]  /*10f0*/  IADD3 R2, PT, PT, -R6, RZ, RZ ;  /* 0x000000ff06027210 */ /* 0x000fc80007ffe1ff */
[----:B------:R-:W-:Y:S01]  /*1100*/  @!P1 SHF.R.U32.HI R8, RZ, R3, R8 ;  /* 0x00000003ff089219 */ /* 0x000fe20000011608 */
[----:B------:R-:W-:-:S03]  /*1110*/  IMAD R2, R9, R2, R5 ;  /* 0x0000000209027224 */ /* 0x000fc600078e0205 */
[----:B------:R-:W-:-:S05]  /*1120*/  @!P1 SEL R3, R7, R8, !P0 ;  /* 0x0000000807039207 */ /* 0x000fca0004000000 */
[--C-:B------:R-:W-:Y:S02]  /*1130*/  @!P1 IMAD.IADD R6, R6, 0x1, -R3.reuse ;  /* 0x0000000106069824 */ /* 0x100fe400078e0a03 */
[----:B------:R-:W-:Y:S01]  /*1140*/  @!P1 IMAD R3, R2, R11, R3 ;  /* 0x0000000b02039224 */ /* 0x000fe200078e0203 */
[----:B------:R-:W-:Y:S01]  /*1150*/  IADD3 R2, PT, PT, -R7, RZ, RZ ;  /* 0x000000ff07027210 */ /* 0x000fe20007ffe1ff */
[----:B------:R-:W-:Y:S02]  /*1160*/  @!P1 IMAD R5, R6, R9, R7 ;  /* 0x0000000906059224 */ /* 0x000fe400078e0207 */
[----:B------:R-:W-:Y:S02]  /*1170*/  @!P1 IMAD.MOV.U32 R7, RZ, RZ, R3 ;  /* 0x000000ffff079224 */ /* 0x000fe400078e0003 */
[----:B------:R-:W-:Y:S02]  /*1180*/  IMAD R2, R10, R2, R21 ;  /* 0x000000020a027224 */ /* 0x000fe400078e0215 */
[----:B------:R-:W-:-:S02]  /*1190*/  IMAD R20, R5, R4, R13 ;  /* 0x0000000405147224 */ /* 0x000fc400078e020d */
[----:B------:R-:W-:Y:S02]  /*11a0*/  IMAD R21, R7, R10, R2 ;  /* 0x0000000a07157224 */ /* 0x000fe400078e0202 */
.L_x_15:
[----:B------:R-:W1:Y:S01]  /*11b0*/  LDCU UR4, c[0x0][0xb30] ;  /* 0x00016600ff0477ac */ /* 0x000e620008000800 */
[----:B------:R-:W2:Y:S08]  /*11c0*/  S2UR UR37, SR_CgaCtaId ;  /* 0x00000000002579c3 */ /* 0x000eb00000008800 */
[----:B------:R-:W3:Y:S01]  /*11d0*/  LDC R72, c[0x0][0xb24] ;  /* 0x0002c900ff487b82 */ /* 0x000ee20000000800 */
[----:B-1----:R-:W-:-:S09]  /*11e0*/  UISETP.NE.AND UP1, UPT, UR4, 0x1, UPT ;  /* 0x000000010400788c */ /* 0x002fd2000bf25270 */
[----:B--2---:R-:W-:Y:S05]  /*11f0*/  BRA.U UP1, `(.L_x_16) ;  /* 0x0000000101407547 */ /* 0x004fea000b800000 */
[----:B------:R-:W1:Y:S08]  /*1200*/  LDC.64 R4, c[0x0][0xb10] ;  /* 0x0002c400ff047b82 */ /* 0x000e700000000a00 */
[----:B------:R-:W2:Y:S08]  /*1210*/  LDC.64 R2, c[0x0][0xb18] ;  /* 0x0002c600ff027b82 */ /* 0x000eb00000000a00 */
[----:B------:R-:W4:Y:S08]  /*1220*/  LDC R6, c[0x0][0xb20] ;  /* 0x0002c800ff067b82 */ /* 0x000f300000000800 */
[----:B------:R-:W3:Y:S01]  /*1230*/  LDC R8, c[0x0][0xb0c] ;  /* 0x0002c300ff087b82 */ /* 0x000ee20000000800 */
[----:B-1----:R-:W-:-:S05]  /*1240*/  IMAD.HI.U32 R4, R21, R4, RZ ;  /* 0x0000000415047227 */ /* 0x002fca00078e00ff */
[----:B------:R-:W-:Y:S01]  /*1250*/  SHF.R.U32.HI R4, RZ, R5, R4 ;  /* 0x00000005ff047219 */ /* 0x000fe20000011604 */
[----:B--2---:R-:W-:Y:S01]  /*1260*/  IMAD.HI.U32 R3, R20, R3, RZ ;  /* 0x0000000314037227 */ /* 0x004fe200078e00ff */
[----:B------:R-:W-:-:S04]  /*1270*/  ISETP.NE.AND P0, PT, R2, 0x1, PT ;  /* 0x000000010200780c */ /* 0x000fc80003f05270 */
[----:B----4-:R-:W-:-:S04]  /*1280*/  SHF.R.U32.HI R3, RZ, R6, R3 ;  /* 0x00000006ff037219 */ /* 0x010fc80000011603 */
[----:B------:R-:W-:Y:S02]  /*1290*/  SEL R3, R20, R3, !P0 ;  /* 0x0000000314037207 */ /* 0x000fe40004000000 */
[----:B---3--:R-:W-:-:S04]  /*12a0*/  ISETP.NE.AND P1, PT, R8, 0x1, PT ;  /* 0x000000010800780c */ /* 0x008fc80003f25270 */
[----:B------:R-:W-:-:S05]  /*12b0*/  SEL R4, R21, R4, !P1 ;  /* 0x0000000415047207 */ /* 0x000fca0004800000 */
[----:B------:R-:W-:Y:S02]  /*12c0*/  IMAD.IADD R5, R3, 0x1, -R4 ;  /* 0x0000000103057824 */ /* 0x000fe400078e0a04 */
[----:B------:R-:W-:Y:S02]  /*12d0*/  IMAD.IADD R3, R4, 0x1, -R3 ;  /* 0x0000000104037824 */ /* 0x000fe400078e0a03 */
[----:B------:R-:W-:Y:S02]  /*12e0*/  IMAD R21, R5, R8, R21 ;  /* 0x0000000805157224 */ /* 0x000fe400078e0215 */
[----:B------:R-:W-:-:S07]  /*12f0*/  IMAD R20, R3, R2, R20 ;  /* 0x0000000203147224 */ /* 0x000fce00078e0214 */
.L_x_16:
[----:B------:R-:W-:Y:S01]  /*1300*/  BAR.SYNC.DEFER_BLOCKING 0x0 ;  /* 0x0000000000007b1d */ /* 0x000fe20000010000 */
[----:B------:R-:W-:Y:S01]  /*1310*/  UISETP.NE.AND UP1, UPT, UR8, 0x2, UPT ;  /* 0x000000020800788c */ /* 0x000fe2000bf25270 */
[----:B------:R-:W-:Y:S02]  /*1320*/  ISETP.NE.OR P5, PT, R0, 0x2, !P5 ;  /* 0x000000020000780c */ /* 0x000fe40006fa5670 */
[----:B------:R-:W-:-:S06]  /*1330*/  LOP3.LUT R2, R170, 0x1f, RZ, 0xc0, !PT ;  /* 0x0000001faa027812 */ /* 0x000fcc00078ec0ff */
[----:B------:R-:W-:Y:S05]  /*1340*/  BRA.U UP1, `(.L_x_17) ;  /* 0x00000011016c7547 */ /* 0x000fea000b800000 */
[----:B------:R-:W1:Y:S01]  /*1350*/  LDCU UR13, c[0x0][0x38c] ;  /* 0x00007180ff0d77ac */ /* 0x000e620008000800 */
[----:B------:R-:W2:Y:S01]  /*1360*/  LDC R9, c[0x0][0x370] ;  /* 0x0000dc00ff097b82 */ /* 0x000ea20000000800 */
[----:B------:R-:W-:Y:S01]  /*1370*/  PLOP3.LUT P1, PT, PT, PT, UP2, 0x80, 0x8 ;  /* 0x000000000008781c */ /* 0x000fe20003f2f028 */
[----:B------:R-:W-:Y:S01]  /*1380*/  HFMA2 R12, -RZ, RZ, 0, 0 ;  /* 0x00000000ff0c7431 */ /* 0x000fe200000001ff */
[----:B------:R-:W-:Y:S01]  /*1390*/  ISETP.EQ.OR P4, PT, R2, RZ, P5 ;  /* 0x000000ff0200720c */ /* 0x000fe20002f82670 */
[----:B------:R-:W-:Y:S01]  /*13a0*/  IMAD.MOV.U32 R15, RZ, RZ, 0x1 ;  /* 0x00000001ff0f7424 */ /* 0x000fe200078e00ff */
[----:B------:R-:W-:Y:S01]  /*13b0*/  PLOP3.LUT P1, PT, P1, PT, PT, 0x8, 0x80 ;  /* 0x000000000080781c */ /* 0x000fe20000f2e170 */
[----:B------:R-:W-:Y:S01]  /*13c0*/  IMAD.MOV.U32 R14, RZ, RZ, RZ ;  /* 0x000000ffff0e7224 */ /* 0x000fe200078e00ff */
[----:B------:R-:W-:Y:S01]  /*13d0*/  MOV R8, 0x1 ;  /* 0x0000000100087802 */ /* 0x000fe20000000f00 */
[----:B------:R-:W4:Y:S01]  /*13e0*/  LDC R0, c[0x0][0x374] ;  /* 0x0000dd00ff007b82 */ /* 0x000f220000000800 */
[----:B------:R-:W-:Y:S01]  /*13f0*/  IMAD.MOV.U32 R10, RZ, RZ, RZ ;  /* 0x000000ffff0a7224 */ /* 0x000fe200078e00ff */
[----:B------:R-:W2:Y:S01]  /*1400*/  LDCU.64 UR22, c[0x0][0x348] ;  /* 0x00006900ff1677ac */ /* 0x000ea20008000a00 */
[----:B------:R-:W-:Y:S01]  /*1410*/  UMOV UR6, URZ ;  /* 0x000000ff00067c82 */ /* 0x000fe20008000000 */
[----:B-1----:R-:W-:-:S04]  /*1420*/  UIADD3 UR5, UPT, UPT, UR13, 0x3f, URZ ;  /* 0x0000003f0d057890 */ /* 0x002fc8000fffe0ff */
[----:B------:R-:W-:-:S04]  /*1430*/  USHF.R.S32.HI UR4, URZ, 0x1f, UR5 ;  /* 0x0000001fff047899 */ /* 0x000fc80008011405 */
[----:B------:R-:W-:-:S04]  /*1440*/  ULEA.HI UR4, UR4, UR5, URZ, 0x6 ;  /* 0x0000000504047291 */ /* 0x000fc8000f8f30ff */
[----:B------:R-:W-:Y:S02]  /*1450*/  USHF.R.S32.HI UR15, URZ, 0x6, UR4 ;  /* 0x00000006ff0f7899 */ /* 0x000fe40008011404 */
[----:B------:R-:W-:Y:S02]  /*1460*/  UIADD3 UR4, UPT, UPT, UR13, -0x1, URZ ;  /* 0xffffffff0d047890 */ /* 0x000fe4000fffe0ff */
[----:B------:R-:W-:Y:S02]  /*1470*/  UISETP.LT.U32.AND UP0, UPT, UR15, 0x3, UPT ;  /* 0x000000030f00788c */ /* 0x000fe4000bf01070 */
[----:B------:R-:W-:Y:S02]  /*1480*/  UISETP.GE.U32.AND UP1, UPT, UR4, -0x7f, UPT ;  /* 0xffffff810400788c */ /* 0x000fe4000bf26070 */
[----:B------:R-:W-:Y:S02]  /*1490*/  USEL UR14, UR15, 0x3, UP0 ;  /* 0x000000030f0e7887 */ /* 0x000fe40008000000 */
[----:B------:R-:W-:-:S02]  /*14a0*/  UIADD3 UR13, UPT, UPT, UR13, 0x7e, URZ ;  /* 0x0000007e0d0d7890 */ /* 0x000fc4000fffe0ff */
[----:B------:R-:W-:Y:S02]  /*14b0*/  UIADD3 UR5, UPT, UPT, UR14, -0x1, URZ ;  /* 0xffffffff0e057890 */ /* 0x000fe4000fffe0ff */
[----:B------:R-:W-:-:S03]  /*14c0*/  UIADD3 UR7, UPT, UPT, UR15, -UR14, URZ ;  /* 0x8000000e0f077290 */ /* 0x000fc6000fffe0ff */
[----:B------:R-:W-:-:S04]  /*14d0*/  @UP1 UIADD3 UR5, UPT, UPT, UR14, URZ, URZ ;  /* 0x000000ff0e051290 */ /* 0x000fc8000fffe0ff */
[----:B--2---:R-:W-:-:S12]  /*14e0*/  UIADD3 UR5, UPT, UPT, UR5, 0x1, URZ ;  /* 0x0000000105057890 */ /* 0x004fd8000fffe0ff */
.L_x_35:
[----:B------:R-:W-:Y:S01]  /*14f0*/  UISETP.NE.AND UP0, UPT, UR37, URZ, UPT ;  /* 0x000000ff2500728c */ /* 0x000fe2000bf05270 */
[----:B------:R-:W1:Y:S08]  /*1500*/  S2UR UR37, SR_CgaCtaId ;  /* 0x00000000002579c3 */ /* 0x000e700000008800 */
[----:B------:R-:W-:Y:S05]  /*1510*/  BRA.U UP0, `(.L_x_18) ;  /* 0x0000000100347547 */ /* 0x000fea000b800000 */
[----:B------:R-:W2:Y:S01]  /*1520*/  S2R R2, SR_CgaCtaId ;  /* 0x0000000000027919 */ /* 0x000ea20000008800 */
[----:B------:R-:W-:-:S04]  /*1530*/  MOV R3, 0x400 ;  /* 0x0000040000037802 */ /* 0x000fc80000000f00 */
[----:B--2---:R-:W-:Y:S02]  /*1540*/  LEA R3, R2, R3, 0x18 ;  /* 0x0000000302037211 */ /* 0x004fe400078ec0ff */
[----:B------:R-:W-:-:S03]  /*1550*/  SHF.L.U32 R2, R8, 0x1f, RZ ;  /* 0x0000001f08027819 */ /* 0x000fc600000006ff */
[----:B------:R-:W-:-:S04]  /*1560*/  IMAD R3, R10, 0x8, R3 ;  /* 0x000000080a037824 */ /* 0x000fc800078e0203 */
[----:B------:R-:W2:Y:S02]  /*1570*/  SYNCS.PHASECHK.TRANS64.TRYWAIT P0, [R3+URZ+0xd0], R2 ;  /* 0x0000d002030075a7 */ /* 0x000ea400080011ff */
[----:B--2---:R-:W-:Y:S05]  /*1580*/  @!P0 BRA `(.L_x_19) ;  /* 0x0000009400d48947 */ /* 0x004fea0003800000 */
.L_x_128:
[----:B------:R-:W-:Y:S01]  /*1590*/  VIADD R10, R10, 0x1 ;  /* 0x000000010a0a7836 */ /* 0x000fe20000000000 */
[----:B------:R2:W-:Y:S04]  /*15a0*/  SYNCS.ARRIVE.TRANS64.A1T0 RZ, [R3+URZ+0xc0], RZ ;  /* 0x0000c0ff03ff79a7 */ /* 0x0005e800081000ff */
[----:B------:R-:W-:-:S04]  /*15b0*/  ISETP.NE.AND P0, PT, R10, 0x2, PT ;  /* 0x000000020a00780c */ /* 0x000fc80003f05270 */
[----:B------:R-:W-:Y:S02]  /*15c0*/  SEL R10, R10, RZ, P0 ;  /* 0x000000ff0a0a7207 */ /* 0x000fe40000000000 */
[----:B--2---:R-:W-:-:S04]  /*15d0*/  SEL R3, RZ, 0x1, P0 ;  /* 0x00000001ff037807 */ /* 0x004fc80000000000 */
[----:B------:R-:W-:-:S07]  /*15e0*/  LOP3.LUT R8, R8, R3, RZ, 0x3c, !PT ;  /* 0x0000000308087212 */ /* 0x000fce00078e3cff */
.L_x_18:
[----:B------:R-:W-:Y:S01]  /*15f0*/  UMOV UR4, 0x400 ;  /* 0x0000040000047882 */ /* 0x000fe20000000000 */
[----:B------:R-:W-:Y:S01]  /*1600*/  SHF.L.U32 R2, R15, 0x1f, RZ ;  /* 0x0000001f0f027819 */ /* 0x000fe200000006ff */
[----:B-1----:R-:W-:Y:S01]  /*1610*/  ULEA UR4, UR37, UR4, 0x18 ;  /* 0x0000000425047291 */ /* 0x002fe2000f8ec0ff */
[----:B------:R-:W-:Y:S01]  /*1620*/  R2UR UR34, R21 ;  /* 0x00000000152272ca */ /* 0x000fe200000e0000 */
[----:B------:R-:W-:Y:S01]  /*1630*/  UISETP.GE.U32.AND UP0, UPT, UR13, 0x7f, UPT ;  /* 0x0000007f0d00788c */ /* 0x000fe2000bf06070 */
[----:B------:R-:W-:Y:S01]  /*1640*/  R2UR UR11, R20 ;  /* 0x00000000140b72ca */ /* 0x000fe200000e0000 */
[----:B------:R-:W-:Y:S01]  /*1650*/  ULEA UR8, UR6, UR4, 0x3 ;  /* 0x0000000406087291 */ /* 0x000fe2000f8e18ff */
[----:B------:R-:W-:-:S08]  /*1660*/  UMOV UR21, URZ ;  /* 0x000000ff00157c82 */ /* 0x000fd00008000000 */
[----:B------:R1:W2:Y:S01]  /*1670*/  SYNCS.PHASECHK.TRANS64.TRYWAIT P0, [UR8+0x18], R2 ;  /* 0x00001802ff0075a7 */ /* 0x0002a20008001108 */
[----:B------:R-:W-:Y:S02]  /*1680*/  USHF.L.U32 UR34, UR34, 0x7, URZ ;  /* 0x0000000722227899 */ /* 0x000fe400080006ff */
[----:B------:R-:W-:Y:S01]  /*1690*/  USHF.L.U32 UR11, UR11, 0x8, URZ ;  /* 0x000000080b0b7899 */ /* 0x000fe200080006ff */
[----:B------:R-:W-:Y:S11]  /*16a0*/  BRA.U !UP0, `(.L_x_20) ;  /* 0x0000000108c07547 */ /* 0x000ff6000b800000 */
[----:B------:R-:W-:Y:S01]  /*16b0*/  UIADD3 UR18, UPT, UPT, UR34, 0x40, URZ ;  /* 0x0000004022127890 */ /* 0x000fe2000fffe0ff */
[----:B------:R-:W-:Y:S01]  /*16c0*/  UMOV UR24, URZ ;  /* 0x000000ff00187c82 */ /* 0x000fe20008000000 */
[----:B------:R-:W-:-:S10]  /*16d0*/  UMOV UR25, UR6 ;  /* 0x0000000600197c82 */ /* 0x000fd40008000000 */
.L_x_25:
[----:B-1----:R-:W-:Y:S01]  /*16e0*/  ULEA UR33, UR25, UR4, 0x3 ;  /* 0x0000000419217291 */ /* 0x002fe2000f8e18ff */
[----:B--2---:R-:W-:Y:S01]  /*16f0*/  @!P5 MOV R3, 0xc000 ;  /* 0x0000c0000003d802 */ /* 0x004fe20000000f00 */
[----:B--2---:R-:W-:Y:S10]  /*1700*/  @P0 BRA `(.L_x_21) ;  /* 0x00000000000c0947 */ /* 0x004ff40003800000 */
[----:B------:R-:W-:-:S04]  /*1710*/  SHF.L.U32 R5, R15, 0x1f, RZ ;  /* 0x0000001f0f057819 */ /* 0x000fc800000006ff */
[----:B------:R-:W2:Y:S02]  /*1720*/  SYNCS.PHASECHK.TRANS64.TRYWAIT P0, [UR33+0x18], R5 ;  /* 0x00001805ff0075a7 */ /* 0x000ea40008001121 */
[----:B--2---:R-:W-:Y:S05]  /*1730*/  @!P0 BRA `(.L_x_22) ;  /* 0x00000094007c8947 */ /* 0x004fea0003800000 */
.L_x_21:
[----:B------:R2:W-:Y:S01]  /*1740*/  @!P5 SYNCS.ARRIVE.TRANS64 RZ, [UR33], R3 ;  /* 0x00000003ffffd9a7 */ /* 0x0005e20008000021 */
[----:B------:R-:W-:Y:S04]  /*1750*/  BSSY.RECONVERGENT B0, `(.L_x_23) ;  /* 0x0000003000007945 */ /* 0x000fe80003800200 */
[----:B------:R-:W-:Y:S05]  /*1760*/  @P4 BRA `(.L_x_24) ;  /* 0x0000000000044947 */ /* 0x000fea0003800000 */
[----:B------:R-:W-:Y:S05]  /*1770*/  BPT.TRAP 0x1 ;  /* 0x000000040000795c */ /* 0x000fea0000300000 */
.L_x_24:
[----:B------:R-:W-:Y:S05]  /*1780*/  BSYNC.RECONVERGENT B0 ;  /* 0x0000000000007941 */ /* 0x000fea0003800200 */
.L_x_23:
[----:B------:R-:W-:Y:S02]  /*1790*/  UIADD3 UR6, UPT, UPT, UR25, 0x1, URZ ;  /* 0x0000000119067890 */ /* 0x000fe4000fffe0ff */
[----:B------:R-:W-:Y:S02]  /*17a0*/  ULEA UR16, UR25, UR4, 0xe ;  /* 0x0000000419107291 */ /* 0x000fe4000f8e70ff */
[----:B------:R-:W-:Y:S02]  /*17b0*/  UISETP.NE.AND UP0, UPT, UR6, 0x3, UPT ;  /* 0x000000030600788c */ /* 0x000fe4000bf05270 */
[----:B------:R-:W-:Y:S02]  /*17c0*/  UIADD3 UR30, UP1, UPT, UR22, 0x80, URZ ;  /* 0x00000080161e7890 */ /* 0x000fe4000ff3e0ff */
[----:B------:R-:W-:Y:S02]  /*17d0*/  USEL UR9, URZ, 0x1, UP0 ;  /* 0x00000001ff097887 */ /* 0x000fe40008000000 */
[----:B------:R-:W-:-:S02]  /*17e0*/  USEL UR6, UR6, URZ, UP0 ;  /* 0x000000ff06067287 */ /* 0x000fc40008000000 */
[----:B------:R-:W-:Y:S02]  /*17f0*/  UIADD3 UR28, UP0, UPT, UR22, 0x180, URZ ;  /* 0x00000180161c7890 */ /* 0x000fe4000ff1e0ff */
[----:B------:R-:W-:Y:S01]  /*1800*/  ULEA UR8, UR6, UR4, 0x3 ;  /* 0x0000000406087291 */ /* 0x000fe2000f8e18ff */
[----:B------:R-:W-:Y:S01]  /*1810*/  LOP3.LUT R15, R15, UR9, RZ, 0x3c, !PT ;  /* 0x000000090f0f7c12 */ /* 0x000fe2000f8e3cff */
[----:B------:R-:W-:Y:S02]  /*1820*/  USHF.L.U32 UR35, UR24, 0x6, URZ ;  /* 0x0000000618237899 */ /* 0x000fe400080006ff */
[----:B------:R-:W-:Y:S01]  /*1830*/  UIADD3.X UR31, UPT, UPT, URZ, UR23, URZ, UP1, !UPT ;  /* 0x00000017ff1f7290 */ /* 0x000fe20008ffe4ff */
[----:B-1----:R-:W-:Y:S01]  /*1840*/  SHF.L.U32 R2, R15, 0x1f, RZ ;  /* 0x0000001f0f027819 */ /* 0x002fe200000006ff */
[----:B------:R-:W-:Y:S02]  /*1850*/  UIADD3 UR32, UPT, UPT, UR16, 0x10800, URZ ;  /* 0x0001080010207890 */ /* 0x000fe4000fffe0ff */
[----:B------:R-:W-:Y:S01]  /*1860*/  UIADD3 UR16, UPT, UPT, UR16, 0x12800, URZ ;  /* 0x0001280010107890 */ /* 0x000fe2000fffe0ff */
[----:B------:R1:W1:Y:S01]  /*1870*/  SYNCS.PHASECHK.TRANS64.TRYWAIT P0, [UR8+0x18], R2 ;  /* 0x00001802ff0075a7 */ /* 0x0002620008001108 */
[----:B------:R-:W-:-:S02]  /*1880*/  ULEA UR8, UR25, UR4, 0xf ;  /* 0x0000000419087291 */ /* 0x000fc4000f8e78ff */
[----:B------:R-:W-:Y:S02]  /*1890*/  UIADD3.X UR29, UPT, UPT, URZ, UR23, URZ, UP0, !UPT ;  /* 0x00000017ff1d7290 */ /* 0x000fe400087fe4ff */
[----:B------:R-:W-:Y:S01]  /*18a0*/  UIADD3 UR8, UPT, UPT, UR8, 0x1c800, URZ ;  /* 0x0001c80008087890 */ /* 0x000fe2000fffe0ff */
[----:B------:R-:W-:Y:S01]  /*18b0*/  UMOV UR26, 0x0 ;  /* 0x00000000001a7882 */ /* 0x000fe20000000000 */
[----:B------:R-:W-:Y:S01]  /*18c0*/  UMOV UR27, 0x10000000 ;  /* 0x10000000001b7882 */ /* 0x000fe20000000000 */
[----:B------:R-:W-:Y:S01]  /*18d0*/  UMOV UR17, UR33 ;  /* 0x0000002100117c82 */ /* 0x000fe20008000000 */
[----:B------:R-:W-:Y:S01]  /*18e0*/  UMOV UR20, UR36 ;  /* 0x0000002400147c82 */ /* 0x000fe20008000000 */
[----:B------:R-:W-:Y:S01]  /*18f0*/  UMOV UR19, UR35 ;  /* 0x0000002300137c82 */ /* 0x000fe20008000000 */
[----:B------:R-:W-:Y:S01]  /*1900*/  UMOV UR12, UR36 ;  /* 0x00000024000c7c82 */ /* 0x000fe20008000000 */
[----:B------:R-:W-:Y:S01]  /*1910*/  UMOV UR9, UR33 ;  /* 0x0000002100097c82 */ /* 0x000fe20008000000 */
[----:B------:R-:W-:Y:S01]  /*1920*/  UMOV UR10, UR35 ;  /* 0x00000023000a7c82 */ /* 0x000fe20008000000 */
[----:B------:R1:W-:Y:S01]  /*1930*/  UTMALDG.3D [UR32], [UR30], desc[UR26] ;  /* 0x00001a201e0075b4 */ /* 0x0003e20008011000 */
[----:B------:R-:W-:Y:S01]  /*1940*/  UIADD3 UR24, UPT, UPT, UR24, 0x1, URZ ;  /* 0x0000000118187890 */ /* 0x000fe2000fffe0ff */
[----:B------:R-:W-:Y:S01]  /*1950*/  UMOV UR21, UR5 ;  /* 0x0000000500157c82 */ /* 0x000fe20008000000 */
[----:B------:R-:W-:-:S02]  /*1960*/  UMOV UR25, UR6 ;  /* 0x0000000600197c82 */ /* 0x000fc40008000000 */
[----:B------:R-:W-:Y:S01]  /*1970*/  UISETP.NE.AND UP0, UPT, UR24, UR5, UPT ;  /* 0x000000051800728c */ /* 0x000fe2000bf05270 */
[----:B------:R1:W-:Y:S01]  /*1980*/  UTMALDG.3D [UR16], [UR30], desc[UR26] ;  /* 0x00001a101e0075b4 */ /* 0x0003e20008011000 */
[----:B------:R1:W-:Y:S07]  /*1990*/  UTMALDG.3D [UR8], [UR28], desc[UR26] ;  /* 0x00001a081c0075b4 */ /* 0x0003ee0008011000 */
[----:B------:R-:W-:Y:S05]  /*19a0*/  BRA.U UP0, `(.L_x_25) ;  /* 0xfffffffd004c7547 */ /* 0x000fea000b83ffff */
.L_x_20:
[----:B-1----:R-:W-:Y:S01]  /*19b0*/  ULEA UR8, UR6, UR4, 0x3 ;  /* 0x0000000406087291 */ /* 0x002fe2000f8e18ff */
[----:B------:R-:W-:Y:S01]  /*19c0*/  SHF.L.U32 R2, R15, 0x1f, RZ ;  /* 0x0000001f0f027819 */ /* 0x000fe200000006ff */
[----:B------:R-:W-:Y:S01]  /*19d0*/  @!P1 SYNCS.ARRIVE.TRANS64.A1T0 RZ, [UR4+0x78], RZ ;  /* 0x000078ffffff99a7 */ /* 0x000fe20008100004 */
[----:B------:R-:W-:-:S06]  /*19e0*/  UISETP.GT.AND UP0, UPT, UR15, UR14, UPT ;  /* 0x0000000e0f00728c */ /* 0x000fcc000bf04270 */
[----:B--2---:R1:W2:Y:S03]  /*19f0*/  SYNCS.PHASECHK.TRANS64.TRYWAIT P0, [UR8+0x18], R2 ;  /* 0x00001802ff0075a7 */ /* 0x0042a60008001108 */
[----:B------:R-:W-:Y:S05]  /*1a00*/  BRA.U !UP0, `(.L_x_26) ;  /* 0x0000000108c47547 */ /* 0x000fea000b800000 */
[----:B------:R-:W-:Y:S02]  /*1a10*/  UIADD3 UR29, UPT, UPT, UR7, UR21, URZ ;  /* 0x00000015071d7290 */ /* 0x000fe4000fffe0ff */
[----:B------:R-:W-:Y:S01]  /*1a20*/  UIADD3 UR18, UPT, UPT, UR34, 0x40, URZ ;  /* 0x0000004022127890 */ /* 0x000fe2000fffe0ff */
[----:B------:R-:W-:-:S11]  /*1a30*/  UMOV UR35, UR6 ;  /* 0x0000000600237c82 */ /* 0x000fd60008000000 */
.L_x_31:
[----:B-1----:R-:W-:Y:S01]  /*1a40*/  ULEA UR25, UR35, UR4, 0x3 ;  /* 0x0000000423197291 */ /* 0x002fe2000f8e18ff */
[----:B--2---:R-:W-:Y:S01]  /*1a50*/  @!P5 MOV R3, 0xc000 ;  /* 0x0000c0000003d802 */ /* 0x004fe20000000f00 */
[----:B--2---:R-:W-:Y:S10]  /*1a60*/  @P0 BRA `(.L_x_27) ;  /* 0x00000000000c0947 */ /* 0x004ff40003800000 */
[----:B------:R-:W-:-:S04]  /*1a70*/  SHF.L.U32 R5, R15, 0x1f, RZ ;  /* 0x0000001f0f057819 */ /* 0x000fc800000006ff */
[----:B------:R-:W2:Y:S02]  /*1a80*/  SYNCS.PHASECHK.TRANS64.TRYWAIT P0, [UR25+0x18], R5 ;  /* 0x00001805ff0075a7 */ /* 0x000ea40008001119 */
[----:B--2---:R-:W-:Y:S05]  /*1a90*/  @!P0 BRA `(.L_x_28) ;  /* 0x0000009000bc8947 */ /* 0x004fea0003800000 */
.L_x_27:
[----:B------:R2:W-:Y:S01]  /*1aa0*/  @!P5 SYNCS.ARRIVE.TRANS64 RZ, [UR25], R3 ;  /* 0x00000003ffffd9a7 */ /* 0x0005e20008000019 */
[----:B------:R-:W-:Y:S04]  /*1ab0*/  BSSY.RECONVERGENT B0, `(.L_x_29) ;  /* 0x0000003000007945 */ /* 0x000fe80003800200 */
[----:B------:R-:W-:Y:S05]  /*1ac0*/  @P4 BRA `(.L_x_30) ;  /* 0x0000000000044947 */ /* 0x000fea0003800000 */
[----:B------:R-:W-:Y:S05]  /*1ad0*/  BPT.TRAP 0x1 ;  /* 0x000000040000795c */ /* 0x000fea0000300000 */
.L_x_30:
[----:B------:R-:W-:Y:S05]  /*1ae0*/  BSYNC.RECONVERGENT B0 ;  /* 0x0000000000007941 */ /* 0x000fea0003800200 */
.L_x_29:
        /* <DEDUP_REMOVED lines=10> */
[----:B------:R-:W-:Y:S01]  /*1b90*/  UIADD3 UR24, UPT, UPT, UR16, 0x10800, URZ ;  /* 0x0001080010187890 */ /* 0x000fe2000fffe0ff */
[----:B-1----:R-:W-:Y:S01]  /*1ba0*/  SHF.L.U32 R2, R15, 0x1f, RZ ;  /* 0x0000001f0f027819 */ /* 0x002fe200000006ff */
[----:B------:R-:W-:Y:S02]  /*1bb0*/  UIADD3.X UR39, UPT, UPT, URZ, UR23, URZ, UP1, !UPT ;  /* 0x00000017ff277290 */ /* 0x000fe40008ffe4ff */
        /* <DEDUP_REMOVED lines=13> */
[----:B------:R-:W-:Y:S01]  /*1c90*/  UMOV UR9, UR25 ;  /* 0x0000001900097c82 */ /* 0x000fe20008000000 */
[----:B------:R1:W-:Y:S01]  /*1ca0*/  UTMALDG.3D [UR24], [UR38], desc[UR30] ;  /* 0x00001e18260075b4 */ /* 0x0003e20008011000 */
[----:B------:R-:W-:Y:S01]  /*1cb0*/  UMOV UR10, UR27 ;  /* 0x0000001b000a7c82 */ /* 0x000fe20008000000 */
[----:B------:R-:W-:Y:S01]  /*1cc0*/  UIADD3 UR21, UPT, UPT, UR21, 0x1, URZ ;  /* 0x0000000115157890 */ /* 0x000fe2000fffe0ff */
[----:B------:R-:W-:-:S03]  /*1cd0*/  UMOV UR35, UR6 ;  /* 0x0000000600237c82 */ /* 0x000fc60008000000 */
[----:B------:R-:W-:Y:S01]  /*1ce0*/  UISETP.NE.AND UP0, UPT, UR21, UR29, UPT ;  /* 0x0000001d1500728c */ /* 0x000fe2000bf05270 */
[----:B------:R1:W-:Y:S01]  /*1cf0*/  UTMALDG.3D [UR16], [UR38], desc[UR30] ;  /* 0x00001e10260075b4 */ /* 0x0003e20008011000 */
[----:B------:R1:W-:Y:S07]  /*1d00*/  UTMALDG.3D [UR8], [UR32], desc[UR30] ;  /* 0x00001e08200075b4 */ /* 0x0003ee0008011000 */
[----:B------:R-:W-:Y:S05]  /*1d10*/  BRA.U UP0, `(.L_x_31) ;  /* 0xfffffffd00487547 */ /* 0x000fea000b83ffff */
.L_x_26:
[----:B-1----:R-:W-:Y:S01]  /*1d20*/  LEA R2, R14, UR4, 0x3 ;  /* 0x000000040e027c11 */ /* 0x002fe2000f8e18ff */
[----:B------:R-:W-:Y:S01]  /*1d30*/  NOP ;  /* 0x0000000000007918 */ /* 0x000fe20000000000 */
[----:B--2---:R-:W-:Y:S02]  /*1d40*/  SHF.L.U32 R3, R12, 0x1f, RZ ;  /* 0x0000001f0c037819 */ /* 0x004fe400000006ff */
[----:B------:R-:W-:Y:S02]  /*1d50*/  LEA R4, R14, UR4, 0x4 ;  /* 0x000000040e047c11 */ /* 0x000fe4000f8e20ff */
[----:B------:R-:W1:Y:S02]  /*1d60*/  SYNCS.PHASECHK.TRANS64.TRYWAIT P0, [R2+URZ+0x80], R3 ;  /* 0x00008003020075a7 */ /* 0x000e6400080011ff */
[----:B-1----:R-:W-:Y:S05]  /*1d70*/  @!P0 BRA `(.L_x_32) ;  /* 0x00000090001c8947 */ /* 0x002fea0003800000 */
.L_x_131:
[----:B------:R-:W2:Y:S01]  /*1d80*/  LDS.128 R4, [R4+0xf0] ;  /* 0x0000f00004047984 */ /* 0x000ea20000000c00 */
[----:B---3--:R-:W-:Y:S01]  /*1d90*/  ISETP.GE.AND P0, PT, R72, 0x1, PT ;  /* 0x000000014800780c */ /* 0x008fe20003f06270 */
[----:B-1----:R-:W-:Y:S01]  /*1da0*/  VIADD R2, R2, 0x90 ;  /* 0x0000009002027836 */ /* 0x002fe20000000000 */
[----:B------:R-:W-:Y:S01]  /*1db0*/  @!PT LDS RZ, [RZ] ;  /* 0x00000000fffff984 */ /* 0x000fe20000000800 */
[----:B------:R-:W-:Y:S01]  /*1dc0*/  @!PT LDS RZ, [RZ] ;  /* 0x00000000fffff984 */ /* 0x000fe20000000800 */
[----:B------:R-:W-:Y:S01]  /*1dd0*/  @!PT LDS RZ, [RZ] ;  /* 0x00000000fffff984 */ /* 0x000fe20000000800 */
[----:B------:R-:W-:Y:S01]  /*1de0*/  @!PT LDS RZ, [RZ] ;  /* 0x00000000fffff984 */ /* 0x000fe20000000800 */
[----:B------:R1:W-:Y:S06]  /*1df0*/  MEMBAR.ALL.CTA ;  /* 0x0000000000007992 */ /* 0x0003ec0000008000 */
[----:B-1----:R-:W1:Y:S01]  /*1e00*/  FENCE.VIEW.ASYNC.S ;  /* 0x00000000000073c6 */ /* 0x002e620000000000 */
[----:B------:R-:W-:-:S04]  /*1e10*/  PRMT R2, RZ, 0x654, R2 ;  /* 0x00000654ff027816 */ /* 0x000fc80000000002 */
[----:B-1----:R1:W-:Y:S01]  /*1e20*/  SYNCS.ARRIVE.TRANS64.RED.A1T0 RZ, [R2+URZ], RZ ;  /* 0x000000ff02ff79a7 */ /* 0x0023e200081004ff */
[----:B--2---:R-:W-:-:S13]  /*1e30*/  LOP3.LUT P2, RZ, R6, 0x1, RZ, 0xc0, !PT ;  /* 0x0000000106ff7812 */ /* 0x004fda000784c0ff */
[----:B------:R-:W-:Y:S01]  /*1e40*/  @P2 SHF.R.U32.HI R3, RZ, 0x10, R5 ;  /* 0x00000010ff032819 */ /* 0x000fe20000011605 */
[----:B------:R-:W-:Y:S01]  /*1e50*/  VOTEU.ANY UP0, P2 ;  /* 0x0000000000ff7886 */ /* 0x000fe20001000100 */
[----:B------:R-:W-:Y:S02]  /*1e60*/  @P2 MOV R13, R4 ;  /* 0x00000004000d2202 */ /* 0x000fe40000000f00 */
[----:B------:R-:W-:Y:S02]  /*1e70*/  @P2 R2UR.BROADCAST UR8, R3 ;  /* 0x00000000030822ca */ /* 0x000fe400008e0000 */
[----:B------:R-:W-:-:S11]  /*1e80*/  @P2 LOP3.LUT R11, R5, 0xffff, RZ, 0xc0, !PT ;  /* 0x0000ffff050b2812 */ /* 0x000fd600078ec0ff */
[----:B------:R-:W-:Y:S01]  /*1e90*/  @UP0 UMOV UR36, UR8 ;  /* 0x0000000800240c82 */ /* 0x000fe20008000000 */
[----:B-1----:R-:W-:Y:S05]  /*1ea0*/  @!P0 BRA `(.L_x_33) ;  /* 0x0000000000b88947 */ /* 0x002fea0003800000 */
[----:B------:R-:W4:Y:S01]  /*1eb0*/  LDC.64 R4, c[0x0][0xb18] ;  /* 0x0002c600ff047b82 */ /* 0x000f220000000a00 */
[----:B------:R-:W-:-:S07]  /*1ec0*/  ISETP.NE.AND P3, PT, R72, 0x1, PT ;  /* 0x000000014800780c */ /* 0x000fce0003f65270 */
[----:B------:R-:W1:Y:S08]  /*1ed0*/  LDC.64 R6, c[0x0][0xb10] ;  /* 0x0002c400ff067b82 */ /* 0x000e700000000a00 */
[----:B------:R-:W2:Y:S08]  /*1ee0*/  LDC R16, c[0x0][0xb20] ;  /* 0x0002c800ff107b82 */ /* 0x000eb00000000800 */
[----:B------:R-:W3:Y:S01]  /*1ef0*/  LDC R18, c[0x0][0xb0c] ;  /* 0x0002c300ff127b82 */ /* 0x000ee20000000800 */
[----:B----4-:R-:W-:Y:S01]  /*1f00*/  IMAD.HI.U32 R17, R0, R5, RZ ;  /* 0x0000000500117227 */ /* 0x010fe200078e00ff */
[----:B------:R-:W-:-:S03]  /*1f10*/  ISETP.NE.AND P0, PT, R4, 0x1, PT ;  /* 0x000000010400780c */ /* 0x000fc60003f05270 */
[----:B------:R-:W-:-:S03]  /*1f20*/  IMAD.HI.U32 R5, R11, R5, RZ ;  /* 0x000000050b057227 */ /* 0x000fc600078e00ff */
[----:B------:R-:W4:Y:S01]  /*1f30*/  LDC.64 R2, c[0x0][0xb28] ;  /* 0x0002ca00ff027b82 */ /* 0x000f220000000a00 */
[----:B-1----:R-:W-:-:S04]  /*1f40*/  IMAD.HI.U32 R20, R9, R6, RZ ;  /* 0x0000000609147227 */ /* 0x002fc800078e00ff */
[----:B------:R-:W-:Y:S01]  /*1f50*/  IMAD.HI.U32 R22, R13, R6, RZ ;  /* 0x000000060d167227 */ /* 0x000fe200078e00ff */
[----:B------:R-:W-:Y:S02]  /*1f60*/  SHF.R.U32.HI R20, RZ, R7, R20 ;  /* 0x00000007ff147219 */ /* 0x000fe40000011614 */
[-C--:B--2---:R-:W-:Y:S02]  /*1f70*/  SHF.R.U32.HI R17, RZ, R16.reuse, R17 ;  /* 0x00000010ff117219 */ /* 0x084fe40000011611 */
[----:B------:R-:W-:Y:S02]  /*1f80*/  SHF.R.U32.HI R16, RZ, R16, R5 ;  /* 0x00000010ff107219 */ /* 0x000fe40000011605 */
[----:B------:R-:W-:Y:S02]  /*1f90*/  SEL R17, R0, R17, !P0 ;  /* 0x0000001100117207 */ /* 0x000fe40004000000 */
[----:B------:R-:W-:Y:S02]  /*1fa0*/  SHF.R.U32.HI R22, RZ, R7, R22 ;  /* 0x00000007ff167219 */ /* 0x000fe40000011616 */
[----:B---3--:R-:W-:-:S02]  /*1fb0*/  ISETP.NE.AND P1, PT, R18, 0x1, PT ;  /* 0x000000011200780c */ /* 0x008fc40003f25270 */
[----:B------:R-:W-:Y:S02]  /*1fc0*/  SEL R5, R11, R16, !P0 ;  /* 0x000000100b057207 */ /* 0x000fe40004000000 */
[----:B------:R-:W-:Y:S02]  /*1fd0*/  SEL R19, R9, R20, !P1 ;  /* 0x0000001409137207 */ /* 0x000fe40004800000 */
[----:B------:R-:W-:Y:S01]  /*1fe0*/  SEL R7, R13, R22, !P1 ;  /* 0x000000160d077207 */ /* 0x000fe20004800000 */
[----:B----4-:R-:W-:-:S04]  /*1ff0*/  IMAD.HI.U32 R20, R17, R2, RZ ;  /* 0x0000000211147227 */ /* 0x010fc800078e00ff */
[----:B------:R-:W-:Y:S01]  /*2000*/  IMAD.HI.U32 R6, R19, R2, RZ ;  /* 0x0000000213067227 */ /* 0x000fe200078e00ff */
[----:B------:R-:W-:-:S04]  /*2010*/  @P3 SHF.R.U32.HI R17, RZ, R3, R20 ;  /* 0x00000003ff113219 */ /* 0x000fc80000011614 */
        /* <DEDUP_REMOVED lines=8> */
[----:B------:R-:W-:-:S04]  /*20a0*/  @!P0 IMAD.HI.U32 R16, R7, R2, RZ ;  /* 0x0000000207108227 */ /* 0x000fc800078e00ff */
[----:B------:R-:W-:Y:S01]  /*20b0*/  IMAD.MOV R2, RZ, RZ, -R6 ;  /* 0x000000ffff027224 */ /* 0x000fe200078e0a06 */
[----:B------:R-:W-:-:S03]  /*20c0*/  @!P0 SHF.R.U32.HI R16, RZ, R3, R16 ;  /* 0x00000003ff108219 */ /* 0x000fc60000011610 */
[----:B------:R-:W-:Y:S01]  /*20d0*/  IMAD R2, R72, R2, R5 ;  /* 0x0000000248027224 */ /* 0x000fe200078e0205 */
[----:B------:R-:W-:Y:S02]  /*20e0*/  @!P0 SEL R3, R7, R16, !P3 ;  /* 0x0000001007038207 */ /* 0x000fe40005800000 */
[----:B------:R-:W-:-:S03]  /*20f0*/  IADD3 R16, PT, PT, -R5, RZ, RZ ;  /* 0x000000ff05107210 */ /* 0x000fc60007ffe1ff */
[--C-:B------:R-:W-:Y:S02]  /*2100*/  @!P0 IMAD.IADD R6, R6, 0x1, -R3.reuse ;  /* 0x0000000106068824 */ /* 0x100fe400078e0a03 */
[----:B------:R-:W-:Y:S01]  /*2110*/  @!P0 IMAD R3, R2, R19, R3 ;  /* 0x0000001302038224 */ /* 0x000fe200078e0203 */
[----:B------:R-:W-:Y:S01]  /*2120*/  IADD3 R2, PT, PT, -R7, RZ, RZ ;  /* 0x000000ff07027210 */ /* 0x000fe20007ffe1ff */
[----:B------:R-:W-:Y:S02]  /*2130*/  @!P0 IMAD R5, R72, R6, R7 ;  /* 0x0000000648058224 */ /* 0x000fe400078e0207 */
[----:B------:R-:W-:Y:S02]  /*2140*/  IMAD R11, R4, R16, R11 ;  /* 0x00000010040b7224 */ /* 0x000fe400078e020b */
[----:B------:R-:W-:Y:S02]  /*2150*/  @!P0 IMAD.MOV.U32 R7, RZ, RZ, R3 ;  /* 0x000000ffff078224 */ /* 0x000fe400078e0003 */
[----:B------:R-:W-:-:S02]  /*2160*/  IMAD R2, R18, R2, R13 ;  /* 0x0000000212027224 */ /* 0x000fc400078e020d */
[----:B------:R-:W-:Y:S02]  /*2170*/  IMAD R11, R5, R4, R11 ;  /* 0x00000004050b7224 */ /* 0x000fe400078e020b */
[----:B------:R-:W-:Y:S02]  /*2180*/  IMAD R13, R7, R18, R2 ;  /* 0x00000012070d7224 */ /* 0x000fe400078e0202 */
.L_x_33:
[----:B------:R-:W1:Y:S02]  /*2190*/  LDCU UR8, c[0x0][0xb30] ;  /* 0x00016600ff0877ac */ /* 0x000e640008000800 */
[----:B-1----:R-:W-:-:S09]  /*21a0*/  UISETP.NE.AND UP0, UPT, UR8, 0x1, UPT ;  /* 0x000000010800788c */ /* 0x002fd2000bf05270 */
[----:B------:R-:W-:Y:S05]  /*21b0*/  BRA.U UP0, `(.L_x_34) ;  /* 0x0000000100407547 */ /* 0x000fea000b800000 */
[----:B------:R-:W1:Y:S08]  /*21c0*/  LDC.64 R4, c[0x0][0xb10] ;  /* 0x0002c400ff047b82 */ /* 0x000e700000000a00 */
[----:B------:R-:W2:Y:S08]  /*21d0*/  LDC.64 R2, c[0x0][0xb18] ;  /* 0x0002c600ff027b82 */ /* 0x000eb00000000a00 */
[----:B------:R-:W3:Y:S08]  /*21e0*/  LDC R6, c[0x0][0xb20] ;  /* 0x0002c800ff067b82 */ /* 0x000ef00000000800 */
[----:B------:R-:W4:Y:S01]  /*21f0*/  LDC R16, c[0x0][0xb0c] ;  /* 0x0002c300ff107b82 */ /* 0x000f220000000800 */
[----:B-1----:R-:W-:-:S05]  /*2200*/  IMAD.HI.U32 R4, R13, R4, RZ ;  /* 0x000000040d047227 */ /* 0x002fca00078e00ff */
[----:B------:R-:W-:Y:S01]  /*2210*/  SHF.R.U32.HI R4, RZ, R5, R4 ;  /* 0x00000005ff047219 */ /* 0x000fe20000011604 */
[----:B--2---:R-:W-:Y:S01]  /*2220*/  IMAD.HI.U32 R3, R11, R3, RZ ;  /* 0x000000030b037227 */ /* 0x004fe200078e00ff */
[----:B------:R-:W-:-:S04]  /*2230*/  ISETP.NE.AND P0, PT, R2, 0x1, PT ;  /* 0x000000010200780c */ /* 0x000fc80003f05270 */
[----:B---3--:R-:W-:-:S04]  /*2240*/  SHF.R.U32.HI R6, RZ, R6, R3 ;  /* 0x00000006ff067219 */ /* 0x008fc80000011603 */
[----:B------:R-:W-:Y:S02]  /*2250*/  SEL R3, R11, R6, !P0 ;  /* 0x000000060b037207 */ /* 0x000fe40004000000 */
[----:B----4-:R-:W-:-:S04]  /*2260*/  ISETP.NE.AND P1, PT, R16, 0x1, PT ;  /* 0x000000011000780c */ /* 0x010fc80003f25270 */
[----:B------:R-:W-:-:S05]  /*2270*/  SEL R4, R13, R4, !P1 ;  /* 0x000000040d047207 */ /* 0x000fca0004800000 */
[----:B------:R-:W-:Y:S02]  /*2280*/  IMAD.IADD R5, R3, 0x1, -R4 ;  /* 0x0000000103057824 */ /* 0x000fe400078e0a04 */
[----:B------:R-:W-:Y:S02]  /*2290*/  IMAD.IADD R3, R4, 0x1, -R3 ;  /* 0x0000000104037824 */ /* 0x000fe400078e0a03 */
[----:B------:R-:W-:Y:S02]  /*22a0*/  IMAD R13, R5, R16, R13 ;  /* 0x00000010050d7224 */ /* 0x000fe400078e020d */
[----:B------:R-:W-:-:S07]  /*22b0*/  IMAD R11, R3, R2, R11 ;  /* 0x00000002030b7224 */ /* 0x000fce00078e020b */
.L_x_34:
[----:B------:R-:W-:Y:S01]  /*22c0*/  VIADD R14, R14, 0x1 ;  /* 0x000000010e0e7836 */ /* 0x000fe20000000000 */
[----:B------:R-:W-:Y:S01]  /*22d0*/  PLOP3.LUT P1, PT, PT, PT, PT, 0x80, 0x8 ;  /* 0x000000000008781c */ /* 0x000fe20003f2f070 */
[----:B------:R-:W-:Y:S02]  /*22e0*/  IMAD.IADD R21, R13, 0x1, R156 ;  /* 0x000000010d157824 */ /* 0x000fe400078e029c */
[----:B------:R-:W-:Y:S01]  /*22f0*/  IMAD.IADD R20, R11, 0x1, R154 ;  /* 0x000000010b147824 */ /* 0x000fe200078e029a */
[----:B------:R-:W-:-:S04]  /*2300*/  ISETP.NE.AND P0, PT, R14, 0x2, PT ;  /* 0x000000020e00780c */ /* 0x000fc80003f05270 */
[----:B------:R-:W-:Y:S02]  /*2310*/  SEL R3, RZ, 0x1, P0 ;  /* 0x00000001ff037807 */ /* 0x000fe40000000000 */
[----:B------:R-:W-:Y:S02]  /*2320*/  SEL R14, R14, RZ, P0 ;  /* 0x000000ff0e0e7207 */ /* 0x000fe40000000000 */
[----:B------:R-:W-:Y:S01]  /*2330*/  LOP3.LUT R12, R12, R3, RZ, 0x3c, !PT ;  /* 0x000000030c0c7212 */ /* 0x000fe200078e3cff */
[----:B------:R-:W-:Y:S06]  /*2340*/  @P2 BRA `(.L_x_35) ;  /* 0xfffffff000682947 */ /* 0x000fec000383ffff */
[----:B------:R-:W-:Y:S01]  /*2350*/  UIADD3 UR4, UPT, UPT, UR4, 0x18, URZ ;  /* 0x0000001804047890 */ /* 0x000fe2000fffe0ff */
[----:B------:R-:W-:-:S03]  /*2360*/  SHF.L.U32 R3, R15, 0x1f, RZ ;  /* 0x0000001f0f037819 */ /* 0x000fc600000006ff */
[----:B------:R-:W-:-:S09]  /*2370*/  ULEA UR5, UR6, UR4, 0x3 ;  /* 0x0000000406057291 */ /* 0x000fd2000f8e18ff */
[----:B------:R-:W1:Y:S02]  /*2380*/  SYNCS.PHASECHK.TRANS64.TRYWAIT P0, [UR5], R3 ;  /* 0x00000003ff0075a7 */ /* 0x000e640008001105 */
[----:B-1----:R-:W-:Y:S05]  /*2390*/  @!P0 BRA `(.L_x_36) ;  /* 0x0000008800a88947 */ /* 0x002fea0003800000 */
.L_x_133:
[----:B------:R-:W-:-:S04]  /*23a0*/  UIADD3 UR6, UPT, UPT, UR6, 0x1, URZ ;  /* 0x0000000106067890 */ /* 0x000fc8000fffe0ff */
[----:B------:R-:W-:-:S04]  /*23b0*/  UISETP.NE.AND UP0, UPT, UR6, 0x3, UPT ;  /* 0x000000030600788c */ /* 0x000fc8000bf05270 */
[----:B------:R-:W-:Y:S02]  /*23c0*/  USEL UR7, URZ, 0x1, UP0 ;  /* 0x00000001ff077887 */ /* 0x000fe40008000000 */
[----:B------:R-:W-:-:S04]  /*23d0*/  USEL UR6, UR6, URZ, UP0 ;  /* 0x000000ff06067287 */ /* 0x000fc80008000000 */
[----:B------:R-:W-:Y:S01]  /*23e0*/  ULEA UR5, UR6, UR4, 0x3 ;  /* 0x0000000406057291 */ /* 0x000fe2000f8e18ff */
[----:B------:R-:W-:-:S04]  /*23f0*/  LOP3.LUT R15, R15, UR7, RZ, 0x3c, !PT ;  /* 0x000000070f0f7c12 */ /* 0x000fc8000f8e3cff */
[----:B-1----:R-:W-:-:S04]  /*2400*/  SHF.L.U32 R3, R15, 0x1f, RZ ;  /* 0x0000001f0f037819 */ /* 0x002fc800000006ff */
[----:B------:R-:W1:Y:S02]  /*2410*/  SYNCS.PHASECHK.TRANS64.TRYWAIT P0, [UR5], R3 ;  /* 0x00000003ff0075a7 */ /* 0x000e640008001105 */
[----:B-1----:R-:W-:Y:S05]  /*2420*/  @!P0 BRA `(.L_x_37) ;  /* 0x00000088009c8947 */ /* 0x002fea0003800000 */
.L_x_135:
[----:B------:R-:W-:-:S04]  /*2430*/  UIADD3 UR6, UPT, UPT, UR6, 0x1, URZ ;  /* 0x0000000106067890 */ /* 0x000fc8000fffe0ff */
[----:B------:R-:W-:-:S04]  /*2440*/  UISETP.NE.AND UP0, UPT, UR6, 0x3, UPT ;  /* 0x000000030600788c */ /* 0x000fc8000bf05270 */
[----:B------:R-:W-:Y:S02]  /*2450*/  USEL UR5, URZ, 0x1, UP0 ;  /* 0x00000001ff057887 */ /* 0x000fe40008000000 */
[----:B------:R-:W-:-:S04]  /*2460*/  USEL UR6, UR6, URZ, UP0 ;  /* 0x000000ff06067287 */ /* 0x000fc80008000000 */
[----:B------:R-:W-:Y:S01]  /*2470*/  ULEA UR6, UR6, UR4, 0x3 ;  /* 0x0000000406067291 */ /* 0x000fe2000f8e18ff */
[----:B-1----:R-:W-:-:S04]  /*2480*/  LOP3.LUT R3, R15, UR5, RZ, 0x3c, !PT ;  /* 0x000000050f037c12 */ /* 0x002fc8000f8e3cff */
[----:B------:R-:W-:Y:S01]  /*2490*/  SHF.L.U32 R3, R3, 0x1f, RZ ;  /* 0x0000001f03037819 */ /* 0x000fe200000006ff */
[----:B----4-:R-:W-:-:S07]  /*24a0*/  IMAD.U32 R0, RZ, RZ, UR6 ;  /* 0x00000006ff007e24 */ /* 0x010fce000f8e00ff */
.L_x_38:
[----:B-1----:R1:W2:Y:S02]  /*24b0*/  SYNCS.PHASECHK.TRANS64.TRYWAIT P0, [R0+URZ], R3 ;  /* 0x00000003000075a7 */ /* 0x0022a400080011ff */
[----:B--2---:R-:W-:Y:S05]  /*24c0*/  @!P0 NANOSLEEP.SYNCS 0x989680 ;  /* 0x009896800000895d */ /* 0x004fea0003900000 */
[----:B------:R-:W2:Y:S02]  /*24d0*/  @!P0 SYNCS.PHASECHK.TRANS64 P0, [R0+URZ], R3 ;  /* 0x00000003000085a7 */ /* 0x000ea400080010ff */
[----:B--2---:R-:W-:Y:S05]  /*24e0*/  @P0 EXIT ;  /* 0x000000000000094d */ /* 0x004fea0003800000 */
[----:B------:R-:W-:Y:S05]  /*24f0*/  BRA `(.L_x_38) ;  /* 0xfffffffc00ec7947 */ /* 0x000fea000383ffff */
.L_x_17:
[----:B------:R-:W-:-:S04]  /*2500*/  UISETP.NE.AND UP1, UPT, UR37, URZ, UPT ;  /* 0x000000ff2500728c */ /* 0x000fc8000bf25270 */
[----:B------:R-:W-:-:S09]  /*2510*/  UISETP.NE.OR UP1, UPT, UR8, 0x1, UP1 ;  /* 0x000000010800788c */ /* 0x000fd20008f25670 */
[----:B------:R-:W-:Y:S05]  /*2520*/  BRA.U UP1, `(.L_x_39) ;  /* 0x0000000501487547 */ /* 0x000fea000b800000 */
[----:B------:R-:W-:Y:S01]  /*2530*/  ISETP.NE.AND P2, PT, R2, RZ, PT ;  /* 0x000000ff0200720c */ /* 0x000fe20003f45270 */
[----:B------:R-:W-:Y:S01]  /*2540*/  IMAD.MOV.U32 R12, RZ, RZ, 0x1 ;  /* 0x00000001ff0c7424 */ /* 0x000fe200078e00ff */
[----:B------:R-:W-:Y:S02]  /*2550*/  CS2R R10, SRZ ;  /* 0x00000000000a7805 */ /* 0x000fe4000001ff00 */
[----:B------:R-:W-:Y:S01]  /*2560*/  CS2R R8, SRZ ;  /* 0x0000000000087805 */ /* 0x000fe2000001ff00 */
[----:B------:R-:W-:Y:S01]  /*2570*/  UMOV UR4, 0x400 ;  /* 0x0000040000047882 */ /* 0x000fe20000000000 */
[----:B------:R-:W-:Y:S01]  /*2580*/  UMOV UR6, URZ ;  /* 0x000000ff00067c82 */ /* 0x000fe20008000000 */
[----:B------:R-:W-:-:S12]  /*2590*/  ULEA UR37, UR37, UR4, 0x18 ;  /* 0x0000000425257291 */ /* 0x000fd8000f8ec0ff */
.L_x_43:
[----:B------:R-:W-:Y:S02]  /*25a0*/  LEA R0, R8, UR37, 0x3 ;  /* 0x0000002508007c11 */ /* 0x000fe4000f8e18ff */
[----:B------:R-:W-:-:S03]  /*25b0*/  SHF.L.U32 R5, R9, 0x1f, RZ ;  /* 0x0000001f09057819 */ /* 0x000fc600000006ff */
[----:B------:R-:W-:Y:S01]  /*25c0*/  VIADD R4, R0, 0xd0 ;  /* 0x000000d000047836 */ /* 0x000fe20000000000 */
[----:B------:R-:W1:Y:S02]  /*25d0*/  SYNCS.PHASECHK.TRANS64.TRYWAIT P0, [R0+URZ+0xc0], R5 ;  /* 0x0000c005000075a7 */ /* 0x000e6400080011ff */
[----:B-1----:R-:W-:Y:S05]  /*25e0*/  @!P0 BRA `(.L_x_40) ;  /* 0x0000008800448947 */ /* 0x002fea0003800000 */
.L_x_136:
[----:B------:R-:W-:Y:S01]  /*25f0*/  ULEA UR5, UR6, UR37, 0x3 ;  /* 0x0000002506057291 */ /* 0x000fe2000f8e18ff */
[----:B------:R-:W-:Y:S02]  /*2600*/  PRMT R4, RZ, 0x654, R4 ;  /* 0x00000654ff047816 */ /* 0x000fe40000000004 */
[----:B-1----:R-:W-:Y:S01]  /*2610*/  SHF.L.U32 R5, R12, 0x1f, RZ ;  /* 0x0000001f0c057819 */ /* 0x002fe200000006ff */
[----:B------:R-:W-:Y:S01]  /*2620*/  UIADD3 UR4, UPT, UPT, UR5, 0x80, URZ ;  /* 0x0000008005047890 */ /* 0x000fe2000fffe0ff */
[----:B------:R1:W-:Y:S05]  /*2630*/  SYNCS.ARRIVE.TRANS64.RED.A1T0 RZ, [R4+URZ], RZ ;  /* 0x000000ff04ff79a7 */ /* 0x0003ea00081004ff */
[----:B------:R-:W-:Y:S01]  /*2640*/  IMAD.U32 R7, RZ, RZ, UR4 ;  /* 0x00000004ff077e24 */ /* 0x000fe2000f8e00ff */
[----:B------:R-:W2:Y:S04]  /*2650*/  SYNCS.PHASECHK.TRANS64.TRYWAIT P0, [UR5+0x90], R5 ;  /* 0x00009005ff0075a7 */ /* 0x000ea80008001105 */
[----:B------:R-:W-:Y:S01]  /*2660*/  PRMT R6, R2, 0x654, R7 ;  /* 0x0000065402067816 */ /* 0x000fe20000000007 */
[----:B-1----:R-:W-:Y:S01]  /*2670*/  @!P2 IMAD.MOV.U32 R4, RZ, RZ, 0x10 ;  /* 0x00000010ff04a424 */ /* 0x002fe200078e00ff */
[----:B--2---:R-:W-:Y:S06]  /*2680*/  @!P0 BRA `(.L_x_41) ;  /* 0x0000008800308947 */ /* 0x004fec0003800000 */
.L_x_138:
[----:B------:R-:W-:Y:S01]  /*2690*/  ULEA UR4, UR6, UR37, 0x4 ;  /* 0x0000002506047291 */ /* 0x000fe2000f8e20ff */
[----:B------:R-:W-:Y:S01]  /*26a0*/  SEL R3, R6, R3, !P2 ;  /* 0x0000000306037207 */ /* 0x000fe20005000000 */
[----:B------:R-:W-:Y:S01]  /*26b0*/  UIADD3 UR5, UPT, UPT, UR5, 0x80, URZ ;  /* 0x0000008005057890 */ /* 0x000fe2000fffe0ff */
[----:B-1----:R-:W-:Y:S01]  /*26c0*/  LEA R0, R11, UR37, 0x3 ;  /* 0x000000250b007c11 */ /* 0x002fe2000f8e18ff */
[----:B------:R-:W-:Y:S01]  /*26d0*/  UIADD3 UR4, UPT, UPT, UR4, 0xf0, URZ ;  /* 0x000000f004047890 */ /* 0x000fe2000fffe0ff */
[----:B------:R-:W-:Y:S01]  /*26e0*/  SHF.L.U32 R5, R10, 0x1f, RZ ;  /* 0x0000001f0a057819 */ /* 0x000fe200000006ff */
[----:B------:R1:W-:Y:S01]  /*26f0*/  @!P2 SYNCS.ARRIVE.TRANS64.RED RZ, [R3+URZ], R4 ;  /* 0x0000000403ffa9a7 */ /* 0x0003e200080004ff */
[----:B------:R-:W-:Y:S01]  /*2700*/  UIADD3 UR6, UPT, UPT, UR6, 0x1, URZ ;  /* 0x0000000106067890 */ /* 0x000fe2000fffe0ff */
[----:B------:R-:W-:-:S03]  /*2710*/  VIADD R8, R8, 0x1 ;  /* 0x0000000108087836 */ /* 0x000fc60000000000 */
[----:B------:R-:W-:Y:S02]  /*2720*/  UISETP.NE.AND UP0, UPT, UR6, 0x2, UPT ;  /* 0x000000020600788c */ /* 0x000fe4000bf05270 */
[----:B------:R-:W-:Y:S06]  /*2730*/  UGETNEXTWORKID.BROADCAST [UR4], [UR5] ;  /* 0x00000000040073ca */ /* 0x000fec0008000100 */
[----:B------:R-:W-:Y:S01]  /*2740*/  USEL UR4, URZ, 0x1, UP0 ;  /* 0x00000001ff047887 */ /* 0x000fe20008000000 */
[----:B------:R-:W-:Y:S01]  /*2750*/  ISETP.NE.AND P0, PT, R8, 0x2, PT ;  /* 0x000000020800780c */ /* 0x000fe20003f05270 */
[----:B------:R-:W-:Y:S01]  /*2760*/  USEL UR6, UR6, URZ, UP0 ;  /* 0x000000ff06067287 */ /* 0x000fe20008000000 */
[----:B------:R-:W2:Y:S03]  /*2770*/  SYNCS.PHASECHK.TRANS64.TRYWAIT P1, [R0+URZ+0x80], R5 ;  /* 0x00008005000075a7 */ /* 0x000ea600080211ff */
[----:B------:R-:W-:Y:S01]  /*2780*/  LOP3.LUT R12, R12, UR4, RZ, 0x3c, !PT ;  /* 0x000000040c0c7c12 */ /* 0x000fe2000f8e3cff */
[----:B-12---:R-:W-:Y:S07]  /*2790*/  @!P1 BRA `(.L_x_42) ;  /* 0x0000008800049947 */ /* 0x006fee0003800000 */
.L_x_139:
[C---:B------:R-:W-:Y:S01]  /*27a0*/  LEA R4, R11.reuse, UR37, 0x4 ;  /* 0x000000250b047c11 */ /* 0x040fe2000f8e20ff */
[----:B-1----:R-:W-:Y:S01]  /*27b0*/  VIADD R0, R0, 0x90 ;  /* 0x0000009000007836 */ /* 0x002fe20000000000 */
[----:B------:R-:W-:Y:S01]  /*27c0*/  SEL R8, R8, RZ, P0 ;  /* 0x000000ff08087207 */ /* 0x000fe20000000000 */
[----:B------:R-:W-:-:S03]  /*27d0*/  VIADD R11, R11, 0x1 ;  /* 0x000000010b0b7836 */ /* 0x000fc60000000000 */
[----:B------:R-:W1:Y:S01]  /*27e0*/  LDS.128 R4, [R4+0xf0] ;  /* 0x0000f00004047984 */ /* 0x000e620000000c00 */
[----:B------:R-:W-:Y:S02]  /*27f0*/  PRMT R0, RZ, 0x654, R0 ;  /* 0x00000654ff007816 */ /* 0x000fe40000000000 */
[C---:B------:R-:W-:Y:S01]  /*2800*/  ISETP.NE.AND P1, PT, R11.reuse, 0x2, PT ;  /* 0x000000020b00780c */ /* 0x040fe20003f25270 */
[----:B------:R-:W-:Y:S01]  /*2810*/  @!PT LDS RZ, [RZ] ;  /* 0x00000000fffff984 */ /* 0x000fe20000000800 */
[----:B------:R-:W-:Y:S01]  /*2820*/  @!PT LDS RZ, [RZ] ;  /* 0x00000000fffff984 */ /* 0x000fe20000000800 */
[----:B------:R-:W-:Y:S01]  /*2830*/  @!PT LDS RZ, [RZ] ;  /* 0x00000000fffff984 */ /* 0x000fe20000000800 */
[----:B------:R-:W-:Y:S01]  /*2840*/  @!PT LDS RZ, [RZ] ;  /* 0x00000000fffff984 */ /* 0x000fe20000000800 */
[----:B------:R2:W-:Y:S06]  /*2850*/  MEMBAR.ALL.CTA ;  /* 0x0000000000007992 */ /* 0x0005ec0000008000 */
[----:B--2---:R-:W2:Y:S01]  /*2860*/  FENCE.VIEW.ASYNC.S ;  /* 0x00000000000073c6 */ /* 0x004ea20000000000 */
[----:B------:R-:W-:Y:S01]  /*2870*/  SEL R11, R11, RZ, P1 ;  /* 0x000000ff0b0b7207 */ /* 0x000fe20000800000 */
[----:B--2---:R2:W-:Y:S01]  /*2880*/  SYNCS.ARRIVE.TRANS64.RED.A1T0 RZ, [R0+URZ], RZ ;  /* 0x000000ff00ff79a7 */ /* 0x0045e200081004ff */
[----:B-1----:R-:W-:-:S02]  /*2890*/  LOP3.LUT P3, RZ, R6, 0x1, RZ, 0xc0, !PT ;  /* 0x0000000106ff7812 */ /* 0x002fc4000786c0ff */
[----:B------:R-:W-:-:S04]  /*28a0*/  SEL R5, RZ, 0x1, P1 ;  /* 0x00000001ff057807 */ /* 0x000fc80000800000 */
[----:B------:R-:W-:Y:S02]  /*28b0*/  LOP3.LUT R10, R10, R5, RZ, 0x3c, !PT ;  /* 0x000000050a0a7212 */ /* 0x000fe400078e3cff */
[----:B--2---:R-:W-:-:S04]  /*28c0*/  SEL R0, RZ, 0x1, P0 ;  /* 0x00000001ff007807 */ /* 0x004fc80000000000 */
[----:B------:R-:W-:Y:S01]  /*28d0*/  LOP3.LUT R9, R9, R0, RZ, 0x3c, !PT ;  /* 0x0000000009097212 */ /* 0x000fe200078e3cff */
[----:B------:R-:W-:Y:S06]  /*28e0*/  @P3 BRA `(.L_x_43) ;  /* 0xfffffffc002c3947 */ /* 0x000fec000383ffff */
[----:B------:R-:W-:Y:S01]  /*28f0*/  ULEA UR5, UR6, UR37, 0x3 ;  /* 0x0000002506057291 */ /* 0x000fe2000f8e18ff */
[----:B------:R-:W-:-:S08]  /*2900*/  SHF.L.U32 R3, R12, 0x1f, RZ ;  /* 0x0000001f0c037819 */ /* 0x000fd000000006ff */
[----:B------:R-:W1:Y:S02]  /*2910*/  SYNCS.PHASECHK.TRANS64 P0, [UR5+0x90], R3 ;  /* 0x00009003ff0075a7 */ /* 0x000e640008001005 */
[----:B-1----:R-:W-:Y:S05]  /*2920*/  @P0 BRA `(.L_x_44) ;  /* 0x0000000000080947 */ /* 0x002fea0003800000 */
[----:B------:R-:W1:Y:S02]  /*2930*/  SYNCS.PHASECHK.TRANS64.TRYWAIT P0, [UR5+0x90], R3 ;  /* 0x00009003ff0075a7 */ /* 0x000e640008001105 */
[----:B-1----:R-:W-:Y:S05]  /*2940*/  @!P0 BRA `(.L_x_45) ;  /* 0x0000008400ac8947 */ /* 0x002fea0003800000 */
.L_x_44:
[----:B------:R-:W-:-:S04]  /*2950*/  UIADD3 UR4, UPT, UPT, UR6, 0x1, URZ ;  /* 0x0000000106047890 */ /* 0x000fc8000fffe0ff */
[----:B------:R-:W-:-:S04]  /*2960*/  UISETP.NE.AND UP0, UPT, UR4, 0x2, UPT ;  /* 0x000000020400788c */ /* 0x000fc8000bf05270 */
[----:B------:R-:W-:Y:S02]  /*2970*/  USEL UR7, URZ, 0x1, UP0 ;  /* 0x00000001ff077887 */ /* 0x000fe40008000000 */
[----:B------:R-:W-:-:S04]  /*2980*/  USEL UR4, UR4, URZ, UP0 ;  /* 0x000000ff04047287 */ /* 0x000fc80008000000 */
[----:B------:R-:W-:Y:S01]  /*2990*/  ULEA UR4, UR4, UR37, 0x3 ;  /* 0x0000002504047291 */ /* 0x000fe2000f8e18ff */
[----:B-1----:R-:W-:-:S04]  /*29a0*/  LOP3.LUT R3, R12, UR7, RZ, 0x3c, !PT ;  /* 0x000000070c037c12 */ /* 0x002fc8000f8e3cff */
[----:B------:R-:W-:-:S04]  /*29b0*/  SHF.L.U32 R0, R3, 0x1f, RZ ;  /* 0x0000001f03007819 */ /* 0x000fc800000006ff */
[----:B------:R-:W1:Y:S02]  /*29c0*/  SYNCS.PHASECHK.TRANS64 P0, [UR4+0x90], R0 ;  /* 0x00009000ff0075a7 */ /* 0x000e640008001004 */
[----:B-1----:R-:W-:Y:S05]  /*29d0*/  @P0 EXIT ;  /* 0x000000000000094d */ /* 0x002fea0003800000 */
[----:B------:R-:W-:Y:S02]  /*29e0*/  SHF.L.U32 R3, R3, 0x1f, RZ ;  /* 0x0000001f03037819 */ /* 0x000fe400000006ff */
[----:B------:R-:W-:-:S07]  /*29f0*/  MOV R0, UR4 ;  /* 0x0000000400007c02 */ /* 0x000fce0008000f00 */
.L_x_46:
[----:B-1----:R1:W2:Y:S02]  /*2a00*/  SYNCS.PHASECHK.TRANS64.TRYWAIT P0, [R0+URZ+0x90], R3 ;  /* 0x00009003000075a7 */ /* 0x0022a400080011ff */
[----:B--2---:R-:W-:Y:S05]  /*2a10*/  @!P0 NANOSLEEP.SYNCS 0x989680 ;  /* 0x009896800000895d */ /* 0x004fea0003900000 */
[----:B------:R-:W2:Y:S02]  /*2a20*/  @!P0 SYNCS.PHASECHK.TRANS64 P0, [R0+URZ+0x90], R3 ;  /* 0x00009003000085a7 */ /* 0x000ea400080010ff */
[----:B--2---:R-:W-:Y:S05]  /*2a30*/  @P0 EXIT ;  /* 0x000000000000094d */ /* 0x004fea0003800000 */
[----:B------:R-:W-:Y:S05]  /*2a40*/  BRA `(.L_x_46) ;  /* 0xfffffffc00ec7947 */ /* 0x000fea000383ffff */
.L_x_39:
[----:B------:R-:W-:-:S09]  /*2a50*/  UISETP.NE.AND UP1, UPT, UR8, URZ, UPT ;  /* 0x000000ff0800728c */ /* 0x000fd2000bf25270 */
[----:B------:R-:W-:Y:S05]  /*2a60*/  BRA.U UP1, `(.L_x_47) ;  /* 0x0000000d016c7547 */ /* 0x000fea000b800000 */
[----:B------:R-:W-:Y:S01]  /*2a70*/  UMOV UR4, 0x40 ;  /* 0x0000004000047882 */ /* 0x000fe20000000000 */
[----:B------:R-:W-:Y:S01]  /*2a80*/  NOP ;  /* 0x0000000000007918 */ /* 0x000fe20000000000 */
[----:B------:R-:W-:Y:S01]  /*2a90*/  ULEA UR4, UR37, UR4, 0x18 ;  /* 0x0000000425047291 */ /* 0x000fe2000f8ec0ff */
[----:B------:R-:W-:Y:S02]  /*2aa0*/  UMOV UR5, 0x400 ;  /* 0x0000040000057882 */ /* 0x000fe40000000000 */
[----:B------:R-:W-:-:S06]  /*2ab0*/  ULEA UR37, UR37, UR5, 0x18 ;  /* 0x0000000525257291 */ /* 0x000fcc000f8ec0ff */
[----:B------:R-:W1:Y:S02]  /*2ac0*/  LDS.U8 R0, [UR4+0x1c] ;  /* 0x00001c04ff007984 */ /* 0x000e640008000000 */
[----:B-1----:R-:W-:-:S13]  /*2ad0*/  ISETP.NE.AND P0, PT, R0, RZ, PT ;  /* 0x000000ff0000720c */ /* 0x002fda0003f05270 */
[----:B------:R-:W-:Y:S05]  /*2ae0*/  @P0 BRA `(.L_x_48) ;  /* 0x0000000000580947 */ /* 0x000fea0003800000 */
[----:B------:R-:W-:-:S13]  /*2af0*/  ELECT P0, URZ, PT ;  /* 0x0000000000ff782f */ /* 0x000fda0003800000 */
[----:B------:R-:W-:Y:S05]  /*2b00*/  @!P0 BRA `(.L_x_49) ;  /* 0x0000000000608947 */ /* 0x000fea0003800000 */
[----:B------:R-:W-:Y:S01]  /*2b10*/  UMOV UR5, 0x10 ;  /* 0x0000001000057882 */ /* 0x000fe20000000000 */
[----:B------:R-:W-:Y:S01]  /*2b20*/  HFMA2 R0, -RZ, RZ, 0, 5.9604644775390625e-08 ;  /* 0x00000001ff007431 */ /* 0x000fe200000001ff */
[----:B------:R-:W-:-:S03]  /*2b30*/  MOV R2, 0xffff ;  /* 0x0000ffff00027802 */ /* 0x000fc60000000f00 */
[----:B------:R-:W-:Y:S04]  /*2b40*/  DEPBAR.LE SB1, 0x36 ;  /* 0x00009d800000791a */ /* 0x000fe80000000000 */
[----:B------:R-:W1:Y:S02]  /*2b50*/  UTCATOMSWS.FIND_AND_SET.ALIGN UP0, UR5, UR5 ;  /* 0x00000005000575e3 */ /* 0x000e640008000800 */
[----:B-1----:R-:W-:Y:S01]  /*2b60*/  MOV R3, UR5 ;  /* 0x0000000500037c02 */ /* 0x002fe20008000f00 */
[----:B------:R-:W-:Y:S06]  /*2b70*/  BRA.U UP0, `(.L_x_50) ;  /* 0x0000000100187547 */ /* 0x000fec000b800000 */
.L_x_51:
[----:B------:R-:W-:Y:S05]  /*2b80*/  NANOSLEEP 0x64 ;  /* 0x000000640000795d */ /* 0x000fea0003800000 */
[----:B------:R-:W-:-:S05]  /*2b90*/  UMOV UR5, 0x10 ;  /* 0x0000001000057882 */ /* 0x000fca0000000000 */
[----:B------:R-:W-:Y:S04]  /*2ba0*/  DEPBAR.LE SB1, 0x36 ;  /* 0x00009d800000791a */ /* 0x000fe80000000000 */
[----:B------:R-:W1:Y:S02]  /*2bb0*/  UTCATOMSWS.FIND_AND_SET.ALIGN UP0, UR5, UR5 ;  /* 0x00000005000575e3 */ /* 0x000e640008000800 */
[----:B-1----:R-:W-:Y:S01]  /*2bc0*/  MOV R3, UR5 ;  /* 0x0000000500037c02 */ /* 0x002fe20008000f00 */
[----:B------:R-:W-:Y:S05]  /*2bd0*/  BRA.U !UP0, `(.L_x_51) ;  /* 0xfffffffd08e87547 */ /* 0x000fea000b83ffff */
.L_x_50:
[-C--:B------:R-:W-:Y:S02]  /*2be0*/  SHF.L.U32 R2, R2, R3.reuse, RZ ;  /* 0x0000000302027219 */ /* 0x080fe400000006ff */
[----:B------:R-:W-:Y:S01]  /*2bf0*/  SHF.L.U32 R0, R0, R3, RZ ;  /* 0x0000000300007219 */ /* 0x000fe200000006ff */
[----:B------:R-:W-:Y:S02]  /*2c00*/  IMAD.SHL.U32 R3, R3, 0x20, RZ ;  /* 0x0000002003037824 */ /* 0x000fe400078e00ff */
[----:B------:R1:W-:Y:S04]  /*2c10*/  ATOMS.OR RZ, [UR4+0x14], R2 ;  /* 0x00001402ffff798c */ /* 0x0003e8000b000004 */
[----:B------:R1:W-:Y:S04]  /*2c20*/  ATOMS.OR RZ, [UR4+0x18], R0 ;  /* 0x00001800ffff798c */ /* 0x0003e8000b000004 */
[----:B------:R1:W-:Y:S01]  /*2c30*/  STS [UR37+0x110], R3 ;  /* 0x00011003ff007988 */ /* 0x0003e20008000825 */
[----:B------:R-:W-:Y:S05]  /*2c40*/  BRA `(.L_x_49) ;  /* 0x0000000000107947 */ /* 0x000fea0003800000 */
.L_x_48:
[----:B------:R-:W-:Y:S02]  /*2c50*/  MOV R0, 0xffffffff ;  /* 0xffffffff00007802 */ /* 0x000fe40000000f00 */
[----:B------:R-:W-:-:S03]  /*2c60*/  MOV R2, 0x2c90 ;  /* 0x00002c9000027802 */ /* 0x000fc60000000f00 */
[----:B------:R1:W-:Y:S04]  /*2c70*/  STS [UR37+0x110], R0 ;  /* 0x00011000ff007988 */ /* 0x0003e80008000825 */
[----:B-1-3-5:R-:W-:Y:S05]  /*2c80*/  CALL.REL.NOINC `($__internal_1_$__cuda_sm10x_tcgen05_guardrail_trap_phase_invalid_during_alloc) ;  /* 0x0000008800c47944 */ /* 0x02afea0003c00000 */
.L_x_49:
[----:B------:R-:W-:Y:S05]  /*2c90*/  WARPSYNC.ALL ;  /* 0x0000000000007948 */ /* 0x000fea0003800000 */
[----:B------:R-:W2:Y:S01]  /*2ca0*/  S2UR UR5, SR_CgaCtaId ;  /* 0x00000000000579c3 */ /* 0x000ea20000008800 */
[----:B------:R-:W-:Y:S01]  /*2cb0*/  UMOV UR4, 0x400 ;  /* 0x0000040000047882 */ /* 0x000fe20000000000 */
[----:B------:R-:W-:-:S06]  /*2cc0*/  NOP ;  /* 0x0000000000007918 */ /* 0x000fcc0000000000 */
[----:B------:R-:W-:Y:S06]  /*2cd0*/  BAR.ARV 0x6, 0xa0 ;  /* 0x0182800000007b1d */ /* 0x000fec0000002000 */
[----:B------:R-:W4:Y:S01]  /*2ce0*/  LDCU UR7, c[0x0][0x38c] ;  /* 0x00007180ff0777ac */ /* 0x000f220008000800 */
[----:B------:R-:W-:Y:S01]  /*2cf0*/  IMAD.MOV.U32 R11, RZ, RZ, 0x1 ;  /* 0x00000001ff0b7424 */ /* 0x000fe200078e00ff */
[----:B------:R-:W-:Y:S01]  /*2d00*/  CS2R R8, SRZ ;  /* 0x0000000000087805 */ /* 0x000fe2000001ff00 */
[----:B------:R-:W-:Y:S01]  /*2d10*/  IMAD.MOV.U32 R10, RZ, RZ, RZ ;  /* 0x000000ffff0a7224 */ /* 0x000fe200078e00ff */
[----:B------:R-:W3:Y:S01]  /*2d20*/  LDCU UR6, c[0x0][0x38c] ;  /* 0x00007180ff0677ac */ /* 0x000ee20008000800 */
[----:B------:R-:W-:Y:S01]  /*2d30*/  UMOV UR15, URZ ;  /* 0x000000ff000f7c82 */ /* 0x000fe20008000000 */
[----:B------:R-:W-:Y:S01]  /*2d40*/  UMOV UR14, URZ ;  /* 0x000000ff000e7c82 */ /* 0x000fe20008000000 */
[----:B--2---:R-:W-:Y:S01]  /*2d50*/  ULEA UR5, UR5, UR4, 0x18 ;  /* 0x0000000405057291 */ /* 0x004fe2000f8ec0ff */
[----:B------:R-:W-:Y:S01]  /*2d60*/  UMOV UR24, 0x0 ;  /* 0x0000000000187882 */ /* 0x000fe20000000000 */
[----:B------:R-:W-:-:S02]  /*2d70*/  UMOV UR25, 0x8408010 ;  /* 0x0840801000197882 */ /* 0x000fc40000000000 */
[----:B------:R-:W-:Y:S02]  /*2d80*/  UIADD3 UR10, UPT, UPT, UR5, 0x10800, URZ ;  /* 0x00010800050a7890 */ /* 0x000fe4000fffe0ff */
[----:B------:R-:W-:Y:S02]  /*2d90*/  UIADD3 UR11, UPT, UPT, UR5, 0x1c800, URZ ;  /* 0x0001c800050b7890 */ /* 0x000fe4000fffe0ff */
[----:B----4-:R-:W-:Y:S01]  /*2da0*/  UIADD3 UR7, UPT, UPT, UR7, 0x3f, URZ ;  /* 0x0000003f07077890 */ /* 0x010fe2000fffe0ff */
[----:B-1----:R-:W1:Y:S01]  /*2db0*/  LDS R0, [UR5+0x110] ;  /* 0x00011005ff007984 */ /* 0x002e620008000800 */
[----:B------:R-:W-:Y:S02]  /*2dc0*/  USHF.R.U32.HI UR10, URZ, 0x4, UR10 ;  /* 0x00000004ff0a7899 */ /* 0x000fe4000801160a */
[----:B------:R-:W-:Y:S02]  /*2dd0*/  USHF.R.S32.HI UR4, URZ, 0x1f, UR7 ;  /* 0x0000001fff047899 */ /* 0x000fe40008011407 */
[----:B------:R-:W-:-:S02]  /*2de0*/  USHF.R.U32.HI UR11, URZ, 0x4, UR11 ;  /* 0x00000004ff0b7899 */ /* 0x000fc4000801160b */
[----:B------:R-:W-:Y:S02]  /*2df0*/  ULEA.HI UR4, UR4, UR7, URZ, 0x6 ;  /* 0x0000000704047291 */ /* 0x000fe4000f8f30ff */
[----:B------:R-:W-:Y:S02]  /*2e00*/  ULOP3.LUT UR10, UR10, 0x3fff, URZ, 0xc0, !UPT ;  /* 0x00003fff0a0a7892 */ /* 0x000fe4000f8ec0ff */
[----:B------:R-:W-:Y:S02]  /*2e10*/  USHF.R.S32.HI UR4, URZ, 0x6, UR4 ;  /* 0x00000006ff047899 */ /* 0x000fe40008011404 */
[----:B------:R-:W-:Y:S02]  /*2e20*/  ULOP3.LUT UR11, UR11, 0x3fff, URZ, 0xc0, !UPT ;  /* 0x00003fff0b0b7892 */ /* 0x000fe4000f8ec0ff */
[----:B------:R-:W-:Y:S01]  /*2e30*/  UISETP.LT.AND UP0, UPT, UR4, 0x1, UPT ;  /* 0x000000010400788c */ /* 0x000fe2000bf01270 */
[----:B------:R-:W-:Y:S01]  /*2e40*/  UMOV UR22, 0x0 ;  /* 0x0000000000167882 */ /* 0x000fe20000000000 */
[----:B------:R-:W-:-:S02]  /*2e50*/  UMOV UR23, 0x8408010 ;  /* 0x0840801000177882 */ /* 0x000fc40000000000 */
[----:B------:R-:W-:Y:S02]  /*2e60*/  USEL UR9, UR4, 0x1, !UP0 ;  /* 0x0000000104097887 */ /* 0x000fe4000c000000 */
[----:B------:R-:W-:Y:S02]  /*2e70*/  ULOP3.LUT UR10, UR10, 0x2000000, URZ, 0xfc, !UPT ;  /* 0x020000000a0a7892 */ /* 0x000fe4000f8efcff */
[----:B------:R-:W-:Y:S02]  /*2e80*/  ULOP3.LUT UR11, UR11, 0x10000, URZ, 0xfc, !UPT ;  /* 0x000100000b0b7892 */ /* 0x000fe4000f8efcff */
[----:B------:R-:W-:Y:S02]  /*2e90*/  UIADD3 UR9, UPT, UPT, -UR9, URZ, URZ ;  /* 0x000000ff09097290 */ /* 0x000fe4000fffe1ff */
[----:B---3--:R-:W-:Y:S01]  /*2ea0*/  UISETP.GE.AND UP3, UPT, UR6, 0x1, UPT ;  /* 0x000000010600788c */ /* 0x008fe2000bf66270 */
[----:B------:R-:W-:Y:S01]  /*2eb0*/  UMOV UR20, 0x0 ;  /* 0x0000000000147882 */ /* 0x000fe20000000000 */
[----:B------:R-:W-:Y:S01]  /*2ec0*/  UMOV UR21, 0x8408010 ;  /* 0x0840801000157882 */ /* 0x000fe20000000000 */
[----:B------:R-:W-:Y:S01]  /*2ed0*/  UMOV UR18, 0x0 ;  /* 0x0000000000127882 */ /* 0x000fe20000000000 */
[----:B------:R-:W-:Y:S01]  /*2ee0*/  UMOV UR19, 0x8408010 ;  /* 0x0840801000137882 */ /* 0x000fe20000000000 */
[----:B-1----:R-:W-:-:S15]  /*2ef0*/  R2UR UR16, R0 ;  /* 0x00000000001072ca */ /* 0x002fde00000e0000 */
.L_x_58:
[----:B------:R-:W-:Y:S02]  /*2f00*/  LEA R0, R10, UR5, 0x3 ;  /* 0x000000050a007c11 */ /* 0x000fe4000f8e18ff */
[----:B------:R-:W-:Y:S02]  /*2f10*/  SHF.L.U32 R5, R9, 0x1f, RZ ;  /* 0x0000001f09057819 */ /* 0x000fe400000006ff */
[----:B------:R-:W-:Y:S01]  /*2f20*/  PLOP3.LUT P0, PT, PT, PT, UP3, 0x80, 0x8 ;  /* 0x000000000008781c */ /* 0x000fe20003f0f038 */
[----:B------:R-:W-:Y:S01]  /*2f30*/  VIADD R3, R0, 0x90 ;  /* 0x0000009000037836 */ /* 0x000fe20000000000 */
[----:B-1----:R-:W1:Y:S02]  /*2f40*/  SYNCS.PHASECHK.TRANS64.TRYWAIT P1, [R0+URZ+0x80], R5 ;  /* 0x00008005000075a7 */ /* 0x002e6400080211ff */
[----:B-1-3--:R-:W-:Y:S09]  /*2f50*/  @!P1 BRA `(.L_x_52) ;  /* 0x0000008000409947 */ /* 0x00aff20003800000 */
.L_x_141:
[----:B------:R-:W-:Y:S01]  /*2f60*/  LEA R4, R10, UR5, 0x4 ;  /* 0x000000050a047c11 */ /* 0x000fe2000f8e20ff */
[----:B------:R-:W-:Y:S01]  /*2f70*/  @UP3 ULEA UR6, UR14, UR5, 0x3 ;  /* 0x000000050e063291 */ /* 0x000fe2000f8e18ff */
[----:B------:R-:W-:Y:S01]  /*2f80*/  PLOP3.LUT P2, PT, PT, PT, PT, 0x80, 0x8 ;  /* 0x000000000008781c */ /* 0x000fe20003f4f070 */
[----:B------:R-:W-:Y:S01]  /*2f90*/  ULEA UR7, UR15, UR5, 0x3 ;  /* 0x000000050f077291 */ /* 0x000fe2000f8e18ff */
[----:B------:R-:W-:Y:S01]  /*2fa0*/  PRMT R3, RZ, 0x654, R3 ;  /* 0x00000654ff037816 */ /* 0x000fe20000000003 */
[----:B------:R-:W-:Y:S01]  /*2fb0*/  ULEA UR8, UR15, UR16, 0x8 ;  /* 0x000000100f087291 */ /* 0x000fe2000f8e40ff */
[----:B-1----:R-:W1:Y:S01]  /*2fc0*/  LDS.128 R4, [R4+0xf0] ;  /* 0x0000f00004047984 */ /* 0x002e620000000c00 */
[----:B------:R-:W-:Y:S02]  /*2fd0*/  @P0 SHF.L.U32 R2, R8, 0x1f, RZ ;  /* 0x0000001f08020819 */ /* 0x000fe400000006ff */
[----:B------:R-:W-:Y:S01]  /*2fe0*/  SHF.L.U32 R0, R11, 0x1f, RZ ;  /* 0x0000001f0b007819 */ /* 0x000fe200000006ff */
[----:B------:R-:W-:Y:S01]  /*2ff0*/  @!PT LDS RZ, [RZ] ;  /* 0x00000000fffff984 */ /* 0x000fe20000000800 */
[----:B------:R-:W-:Y:S01]  /*3000*/  @!PT LDS RZ, [RZ] ;  /* 0x00000000fffff984 */ /* 0x000fe20000000800 */
[----:B------:R-:W-:Y:S01]  /*3010*/  @!PT LDS RZ, [RZ] ;  /* 0x00000000fffff984 */ /* 0x000fe20000000800 */
[----:B------:R-:W-:Y:S01]  /*3020*/  @!PT LDS RZ, [RZ] ;  /* 0x00000000fffff984 */ /* 0x000fe20000000800 */
[----:B------:R2:W-:Y:S06]  /*3030*/  MEMBAR.ALL.CTA ;  /* 0x0000000000007992 */ /* 0x0005ec0000008000 */
[----:B--2---:R-:W2:Y:S02]  /*3040*/  FENCE.VIEW.ASYNC.S ;  /* 0x00000000000073c6 */ /* 0x004ea40000000000 */
[----:B--2---:R2:W-:Y:S01]  /*3050*/  SYNCS.ARRIVE.TRANS64.RED.A1T0 RZ, [R3+URZ], RZ ;  /* 0x000000ff03ff79a7 */ /* 0x0045e200081004ff */
[----:B------:R2:W3:Y:S01]  /*3060*/  @P0 SYNCS.PHASECHK.TRANS64.TRYWAIT P2, [UR6], R2 ;  /* 0x00000002ff0005a7 */ /* 0x0004e20008041106 */
[----:B-1----:R-:W-:Y:S01]  /*3070*/  LOP3.LUT P1, RZ, R6, 0x1, RZ, 0xc0, !PT ;  /* 0x0000000106ff7812 */ /* 0x002fe2000782c0ff */
[----:B------:R-:W1:Y:S02]  /*3080*/  SYNCS.PHASECHK.TRANS64.TRYWAIT P0, [UR7+0xb0], R0 ;  /* 0x0000b000ff0075a7 */ /* 0x000e640008001107 */
[----:B-123--:R-:W-:Y:S10]  /*3090*/  @!P0 BRA `(.L_x_53) ;  /* 0x0000008000048947 */ /* 0x00eff40003800000 */
.L_x_143:
[----:B------:R-:W-:Y:S01]  /*30a0*/  IADD3 R10, PT, PT, R10, 0x1, RZ ;  /* 0x000000010a0a7810 */ /* 0x000fe20007ffe0ff */
[----:B------:R-:W-:Y:S06]  /*30b0*/  BRA.U !UP3, `(.L_x_54) ;  /* 0x000000010bc07547 */ /* 0x000fec000b800000 */
[----:B------:R-:W-:Y:S01]  /*30c0*/  UPLOP3.LUT UP4, UPT, UPT, UPT, UPT, 0x40, 0x4 ;  /* 0x000000000004789c */ /* 0x000fe20003f8e870 */
[----:B------:R-:W-:Y:S01]  /*30d0*/  UMOV UR13, UR9 ;  /* 0x00000009000d7c82 */ /* 0x000fe20008000000 */
[----:B------:R-:W-:Y:S01]  /*30e0*/  UMOV UR12, UR4 ;  /* 0x00000004000c7c82 */ /* 0x000fe20008000000 */
[----:B------:R-:W-:-:S08]  /*30f0*/  UMOV UR17, UR14 ;  /* 0x0000000e00117c82 */ /* 0x000fd00008000000 */
.L_x_57:
[----:B------:R-:W-:Y:S02]  /*3100*/  UIADD3 UR13, UPT, UPT, UR13, 0x1, URZ ;  /* 0x000000010d0d7890 */ /* 0x000fe4000fffe0ff */
[----:B--2---:R-:W-:Y:S02]  /*3110*/  ULEA UR6, UR17, UR5, 0x3 ;  /* 0x0000000511067291 */ /* 0x004fe4000f8e18ff */
[----:B------:R-:W-:Y:S01]  /*3120*/  UISETP.NE.AND UP0, UPT, UR13, URZ, UPT ;  /* 0x000000ff0d00728c */ /* 0x000fe2000bf05270 */
[----:B---3--:R-:W-:Y:S10]  /*3130*/  @P2 BRA `(.L_x_55) ;  /* 0x00000000000c2947 */ /* 0x008ff40003800000 */
[----:B-1----:R-:W-:Y:S04]  /*3140*/  SHF.L.U32 R3, R8, 0x1f, RZ ;  /* 0x0000001f08037819 */ /* 0x002fe800000006ff */
[----:B------:R-:W1:Y:S02]  /*3150*/  SYNCS.PHASECHK.TRANS64.TRYWAIT P0, [UR6], R3 ;  /* 0x00000003ff0075a7 */ /* 0x000e640008001106 */
[----:B-1----:R-:W-:Y:S05]  /*3160*/  @!P0 BRA `(.L_x_56) ;  /* 0x0000007c00e88947 */ /* 0x002fea0003800000 */
.L_x_55:
[----:B------:R-:W-:Y:S01]  /*3170*/  UISETP.NE.AND UP1, UPT, UR12, 0x1, UPT ;  /* 0x000000010c00788c */ /* 0x000fe2000bf25270 */
[----:B------:R-:W-:Y:S01]  /*3180*/  PLOP3.LUT P2, PT, PT, PT, PT, 0x80, 0x8 ;  /* 0x000000000008781c */ /* 0x000fe20003f4f070 */
[----:B------:R-:W-:Y:S02]  /*3190*/  UIADD3 UR14, UPT, UPT, UR17, 0x1, URZ ;  /* 0x00000001110e7890 */ /* 0x000fe4000fffe0ff */
[----:B------:R-:W-:Y:S02]  /*31a0*/  ULEA UR28, UR17, UR11, 0xb ;  /* 0x0000000b111c7291 */ /* 0x000fe4000f8e58ff */
[----:B------:R-:W-:Y:S01]  /*31b0*/  UISETP.NE.AND UP2, UPT, UR14, 0x3, UPT ;  /* 0x000000030e00788c */ /* 0x000fe2000bf45270 */
[----:B------:R-:W-:Y:S01]  /*31c0*/  PLOP3.LUT P0, PT, PT, PT, UP1, 0x80, 0x8 ;  /* 0x000000000008781c */ /* 0x000fe20003f0f018 */
[----:B------:R-:W-:Y:S02]  /*31d0*/  UIADD3 UR40, UPT, UPT, UR28, 0x2, URZ ;  /* 0x000000021c287890 */ /* 0x000fe4000fffe0ff */
[----:B------:R-:W-:Y:S02]  /*31e0*/  USEL UR27, URZ, 0x1, UP2 ;  /* 0x00000001ff1b7887 */ /* 0x000fe40009000000 */
[----:B------:R-:W-:Y:S02]  /*31f0*/  USEL UR14, UR14, URZ, UP2 ;  /* 0x000000ff0e0e7287 */ /* 0x000fe40009000000 */
[----:B------:R-:W-:Y:S02]  /*3200*/  UIADD3 UR36, UPT, UPT, UR28, 0x4, URZ ;  /* 0x000000041c247890 */ /* 0x000fe4000fffe0ff */
[----:B------:R-:W-:Y:S01]  /*3210*/  @UP1 ULEA UR26, UR14, UR5, 0x3 ;  /* 0x000000050e1a1291 */ /* 0x000fe2000f8e18ff */
[----:B------:R-:W-:Y:S01]  /*3220*/  LOP3.LUT R8, R8, UR27, RZ, 0x3c, !PT ;  /* 0x0000001b08087c12 */ /* 0x000fe2000f8e3cff */
[----:B------:R-:W-:Y:S02]  /*3230*/  UIADD3 UR32, UPT, UPT, UR28, 0x6, URZ ;  /* 0x000000061c207890 */ /* 0x000fe4000fffe0ff */
[----:B------:R-:W-:Y:S01]  /*3240*/  UIADD3 UR6, UPT, UPT, UR6, 0x18, URZ ;  /* 0x0000001806067890 */ /* 0x000fe2000fffe0ff */
[----:B-1----:R-:W-:Y:S01]  /*3250*/  @P0 SHF.L.U32 R0, R8, 0x1f, RZ ;  /* 0x0000001f08000819 */ /* 0x002fe200000006ff */
[----:B------:R-:W-:Y:S01]  /*3260*/  UIADD3 UR12, UPT, UPT, UR12, -0x1, URZ ;  /* 0xffffffff0c0c7890 */ /* 0x000fe2000fffe0ff */
[----:B------:R-:W-:Y:S02]  /*3270*/  UMOV UR29, 0x40004040 ;  /* 0x40004040001d7882 */ /* 0x000fe40000000000 */
[----:B------:R2:W3:Y:S01]  /*3280*/  @P0 SYNCS.PHASECHK.TRANS64.TRYWAIT P2, [UR26], R0 ;  /* 0x00000000ff0005a7 */ /* 0x0004e2000804111a */
[----:B------:R-:W-:Y:S01]  /*3290*/  ULEA UR26, UR17, UR10, 0xa ;  /* 0x0000000a111a7291 */ /* 0x000fe2000f8e50ff */
[----:B------:R-:W-:Y:S01]  /*32a0*/  UMOV UR27, 0x40004040 ;  /* 0x40004040001b7882 */ /* 0x000fe20000000000 */
[----:B------:R-:W-:Y:S02]  /*32b0*/  UMOV UR41, 0x40004040 ;  /* 0x4000404000297882 */ /* 0x000fe40000000000 */
[----:B------:R-:W-:Y:S02]  /*32c0*/  UIADD3 UR38, UPT, UPT, UR26, 0x80, URZ ;  /* 0x000000801a267890 */ /* 0x000fe4000fffe0ff */
[----:B------:R-:W-:Y:S02]  /*32d0*/  UIADD3 UR34, UPT, UPT, UR26, 0x100, URZ ;  /* 0x000001001a227890 */ /* 0x000fe4000fffe0ff */
[----:B------:R-:W-:Y:S01]  /*32e0*/  UIADD3 UR30, UPT, UPT, UR26, 0x180, URZ ;  /* 0x000001801a1e7890 */ /* 0x000fe2000fffe0ff */
[----:B------:R2:W-:Y:S01]  /*32f0*/  UTCHMMA gdesc[UR26], gdesc[UR28], tmem[UR8], tmem[UR24], idesc[UR25], UP4 ;  /* 0x00ff181c1a0075ea */ /* 0x0005e2000a000008 */
[----:B------:R-:W-:Y:S01]  /*3300*/  UPLOP3.LUT UP4, UPT, UPT, UPT, UPT, 0x80, 0x8 ;  /* 0x000000000008789c */ /* 0x000fe20003f8f070 */
[----:B------:R-:W-:Y:S01]  /*3310*/  UMOV UR39, 0x40004040 ;  /* 0x4000404000277882 */ /* 0x000fe20000000000 */
[----:B------:R-:W-:Y:S01]  /*3320*/  UMOV UR37, 0x40004040 ;  /* 0x4000404000257882 */ /* 0x000fe20000000000 */
[----:B------:R2:W-:Y:S01]  /*3330*/  UTCHMMA gdesc[UR38], gdesc[UR40], tmem[UR8], tmem[UR22], idesc[UR23], UPT ;  /* 0x00ff1628260075ea */ /* 0x0005e2000b800008 */
[----:B------:R-:W-:Y:S01]  /*3340*/  UMOV UR35, 0x40004040 ;  /* 0x4000404000237882 */ /* 0x000fe20000000000 */
[----:B------:R-:W-:Y:S01]  /*3350*/  UMOV UR33, 0x40004040 ;  /* 0x4000404000217882 */ /* 0x000fe20000000000 */
[----:B------:R-:W-:Y:S01]  /*3360*/  UMOV UR31, 0x40004040 ;  /* 0x40004040001f7882 */ /* 0x000fe20000000000 */
[----:B------:R2:W-:Y:S01]  /*3370*/  UTCHMMA gdesc[UR34], gdesc[UR36], tmem[UR8], tmem[UR20], idesc[UR21], UPT ;  /* 0x00ff1424220075ea */ /* 0x0005e2000b800008 */
[----:B------:R2:W-:Y:S01]  /*3380*/  UTCHMMA gdesc[UR30], gdesc[UR32], tmem[UR8], tmem[UR18], idesc[UR19], UPT ;  /* 0x00ff12201e0075ea */ /* 0x0005e2000b800008 */
[----:B------:R2:W-:Y:S01]  /*3390*/  UTCBAR [UR6], URZ ;  /* 0x000000ff060073e9 */ /* 0x0005e200080000ff */
[----:B------:R-:W-:Y:S01]  /*33a0*/  UMOV UR17, UR14 ;  /* 0x0000000e00117c82 */ /* 0x000fe20008000000 */
[----:B------:R-:W-:Y:S05]  /*33b0*/  BRA.U UP0, `(.L_x_57) ;  /* 0xfffffffd00507547 */ /* 0x000fea000b83ffff */
.L_x_54:
[----:B------:R-:W-:Y:S01]  /*33c0*/  UIADD3 UR15, UPT, UPT, UR15, 0x1, URZ ;  /* 0x000000010f0f7890 */ /* 0x000fe2000fffe0ff */
[C---:B------:R-:W-:Y:S01]  /*33d0*/  ISETP.NE.AND P0, PT, R10.reuse, 0x2, PT ;  /* 0x000000020a00780c */ /* 0x040fe20003f05270 */
[----:B------:R-:W-:Y:S02]  /*33e0*/  UIADD3 UR7, UPT, UPT, UR7, 0xa0, URZ ;  /* 0x000000a007077890 */ /* 0x000fe4000fffe0ff */
[----:B------:R-:W-:Y:S01]  /*33f0*/  UISETP.NE.AND UP0, UPT, UR15, 0x2, UPT ;  /* 0x000000020f00788c */ /* 0x000fe2000bf05270 */
[----:B-12---:R-:W-:Y:S02]  /*3400*/  SEL R0, RZ, 0x1, P0 ;  /* 0x00000001ff007807 */ /* 0x006fe40000000000 */
[----:B------:R-:W-:Y:S01]  /*3410*/  SEL R10, R10, RZ, P0 ;  /* 0x000000ff0a0a7207 */ /* 0x000fe20000000000 */
[----:B------:R-:W-:Y:S01]  /*3420*/  USEL UR6, URZ, 0x1, UP0 ;  /* 0x00000001ff067887 */ /* 0x000fe20008000000 */
[----:B------:R-:W-:Y:S01]  /*3430*/  LOP3.LUT R9, R9, R0, RZ, 0x3c, !PT ;  /* 0x0000000009097212 */ /* 0x000fe200078e3cff */
[----:B------:R-:W-:Y:S01]  /*3440*/  USEL UR15, UR15, URZ, UP0 ;  /* 0x000000ff0f0f7287 */ /* 0x000fe20008000000 */
[----:B------:R1:W-:Y:S03]  /*3450*/  UTCBAR [UR7], URZ ;  /* 0x000000ff070073e9 */ /* 0x0003e600080000ff */
[----:B------:R-:W-:Y:S01]  /*3460*/  LOP3.LUT R11, R11, UR6, RZ, 0x3c, !PT ;  /* 0x000000060b0b7c12 */ /* 0x000fe2000f8e3cff */
[----:B------:R-:W-:Y:S07]  /*3470*/  @P1 BRA `(.L_x_58) ;  /* 0xfffffff800a01947 */ /* 0x000fee000383ffff */
[----:B------:R-:W2:Y:S01]  /*3480*/  S2UR UR4, SR_CgaCtaId ;  /* 0x00000000000479c3 */ /* 0x000ea20000008800 */
[----:B------:R-:W-:Y:S01]  /*3490*/  ELECT P0, URZ, PT ;  /* 0x0000000000ff782f */ /* 0x000fe20003800000 */
[----:B------:R-:W-:Y:S01]  /*34a0*/  IMAD.MOV.U32 R0, RZ, RZ, 0x1 ;  /* 0x00000001ff007424 */ /* 0x000fe200078e00ff */
[----:B------:R-:W-:Y:S01]  /*34b0*/  UIADD3 UR5, UPT, UPT, UR5, 0xb0, URZ ;  /* 0x000000b005057890 */ /* 0x000fe2000fffe0ff */
[----:B------:R-:W-:Y:S01]  /*34c0*/  SHF.L.U32 R3, R11, 0x1f, RZ ;  /* 0x0000001f0b037819 */ /* 0x000fe200000006ff */
[----:B------:R-:W-:-:S03]  /*34d0*/  UMOV UR6, 0x40 ;  /* 0x0000004000067882 */ /* 0x000fc60000000000 */
[----:B------:R-:W-:Y:S01]  /*34e0*/  UVIRTCOUNT.DEALLOC.SMPOOL 0x80 ;  /* 0x000000800000784c */ /* 0x000fe20000000000 */
[----:B--2---:R-:W-:Y:S02]  /*34f0*/  ULEA UR4, UR4, UR6, 0x18 ;  /* 0x0000000604047291 */ /* 0x004fe4000f8ec0ff */
[----:B------:R-:W-:-:S07]  /*3500*/  ULEA UR6, UR15, UR5, 0x3 ;  /* 0x000000050f067291 */ /* 0x000fce000f8e18ff */
[----:B------:R2:W-:Y:S02]  /*3510*/  @P0 STS.U8 [UR4+0x1c], R0 ;  /* 0x00001c00ff000988 */ /* 0x0005e40008000004 */
[----:B------:R-:W4:Y:S02]  /*3520*/  SYNCS.PHASECHK.TRANS64.TRYWAIT P0, [UR6], R3 ;  /* 0x00000003ff0075a7 */ /* 0x000f240008001106 */
[----:B--2-4-:R-:W-:Y:S05]  /*3530*/  @!P0 BRA `(.L_x_59) ;  /* 0x0000007c000c8947 */ /* 0x014fea0003800000 */
.L_x_146:
[----:B-1----:R-:W-:-:S04]  /*3540*/  UIADD3 UR7, UPT, UPT, UR15, 0x1, URZ ;  /* 0x000000010f077890 */ /* 0x002fc8000fffe0ff */
[----:B------:R-:W-:-:S04]  /*3550*/  UISETP.NE.AND UP0, UPT, UR7, 0x2, UPT ;  /* 0x000000020700788c */ /* 0x000fc8000bf05270 */
[----:B------:R-:W-:Y:S02]  /*3560*/  USEL UR6, URZ, 0x1, UP0 ;  /* 0x00000001ff067887 */ /* 0x000fe40008000000 */
[----:B------:R-:W-:-:S04]  /*3570*/  USEL UR7, UR7, URZ, UP0 ;  /* 0x000000ff07077287 */ /* 0x000fc80008000000 */
[----:B------:R-:W-:Y:S01]  /*3580*/  ULEA UR7, UR7, UR5, 0x3 ;  /* 0x0000000507077291 */ /* 0x000fe2000f8e18ff */
[----:B--2---:R-:W-:-:S04]  /*3590*/  LOP3.LUT R3, R11, UR6, RZ, 0x3c, !PT ;  /* 0x000000060b037c12 */ /* 0x004fc8000f8e3cff */
[----:B------:R-:W-:-:S04]  /*35a0*/  SHF.L.U32 R3, R3, 0x1f, RZ ;  /* 0x0000001f03037819 */ /* 0x000fc800000006ff */
[----:B------:R-:W1:Y:S02]  /*35b0*/  SYNCS.PHASECHK.TRANS64.TRYWAIT P0, [UR7], R3 ;  /* 0x00000003ff0075a7 */ /* 0x000e640008001107 */
[----:B-1----:R-:W-:Y:S05]  /*35c0*/  @!P0 BRA `(.L_x_60) ;  /* 0x0000007c00008947 */ /* 0x002fea0003800000 */
.L_x_148:
[----:B------:R-:W-:Y:S01]  /*35d0*/  NOP ;  /* 0x0000000000007918 */ /* 0x000fe20000000000 */
[----:B-1----:R-:W1:Y:S01]  /*35e0*/  LDS R0, [UR4+0x14] ;  /* 0x00001404ff007984 */ /* 0x002e620008000800 */
[----:B------:R-:W-:Y:S01]  /*35f0*/  ULOP3.LUT UR6, UR16, 0xffff, URZ, 0xc0, !UPT ;  /* 0x0000ffff10067892 */ /* 0x000fe2000f8ec0ff */
[----:B------:R-:W-:Y:S01]  /*3600*/  UMOV UR8, 0xffff ;  /* 0x0000ffff00087882 */ /* 0x000fe20000000000 */
[----:B------:R-:W-:Y:S02]  /*3610*/  UMOV UR5, 0x1 ;  /* 0x0000000100057882 */ /* 0x000fe40000000000 */
[----:B------:R-:W-:-:S04]  /*3620*/  USHF.R.U32.HI UR6, URZ, 0x5, UR6 ;  /* 0x00000005ff067899 */ /* 0x000fc80008011606 */
[----:B------:R-:W-:Y:S02]  /*3630*/  USHF.L.U32 UR8, UR8, UR6, URZ ;  /* 0x0000000608087299 */ /* 0x000fe400080006ff */
[----:B------:R-:W-:-:S04]  /*3640*/  USHF.L.U32 UR5, UR5, UR6, URZ ;  /* 0x0000000605057299 */ /* 0x000fc800080006ff */
[----:B-1----:R-:W-:-:S04]  /*3650*/  LOP3.LUT R0, R0, UR8, RZ, 0xc0, !PT ;  /* 0x0000000800007c12 */ /* 0x002fc8000f8ec0ff */
[----:B------:R-:W-:-:S13]  /*3660*/  ISETP.NE.AND P0, PT, R0, UR8, PT ;  /* 0x0000000800007c0c */ /* 0x000fda000bf05270 */
[----:B------:R-:W-:Y:S05]  /*3670*/  @P0 BRA `(.L_x_61) ;  /* 0x0000000000580947 */ /* 0x000fea0003800000 */
[----:B------:R-:W1:Y:S02]  /*3680*/  LDS R0, [UR4+0x18] ;  /* 0x00001804ff007984 */ /* 0x000e640008000800 */
[----:B-1----:R-:W-:-:S04]  /*3690*/  LOP3.LUT R0, R0, UR5, RZ, 0xc0, !PT ;  /* 0x0000000500007c12 */ /* 0x002fc8000f8ec0ff */
[----:B------:R-:W-:-:S13]  /*36a0*/  ISETP.NE.AND P0, PT, R0, UR5, PT ;  /* 0x0000000500007c0c */ /* 0x000fda000bf05270 */
[----:B------:R-:W-:Y:S05]  /*36b0*/  @P0 BRA `(.L_x_62) ;  /* 0x00000000003c0947 */ /* 0x000fea0003800000 */
[----:B------:R-:W1:Y:S01]  /*36c0*/  S2R R2, SR_LANEID ;  /* 0x0000000000027919 */ /* 0x000e620000000000 */
[----:B------:R-:W-:Y:S01]  /*36d0*/  ULOP3.LUT UR8, URZ, UR8, URZ, 0x33, !UPT ;  /* 0x00000008ff087292 */ /* 0x000fe2000f8e33ff */
[----:B------:R-:W-:Y:S01]  /*36e0*/  LOP3.LUT R4, RZ, UR5, RZ, 0x33, !PT ;  /* 0x00000005ff047c12 */ /* 0x000fe2000f8e33ff */
[----:B------:R-:W-:Y:S02]  /*36f0*/  VOTEU.ANY UR7, UPT, PT ;  /* 0x0000000000077886 */ /* 0x000fe400038e0100 */
[----:B------:R-:W-:Y:S01]  /*3700*/  UFLO.U32 UR7, UR7 ;  /* 0x00000007000772bd */ /* 0x000fe200080e0000 */
[----:B------:R-:W2:Y:S01]  /*3710*/  REDUX UR5, R4 ;  /* 0x00000000040573c4 */ /* 0x000ea20000000000 */
[----:B------:R-:W-:-:S06]  /*3720*/  IMAD.U32 R0, RZ, RZ, UR8 ;  /* 0x00000008ff007e24 */ /* 0x000fcc000f8e00ff */
[----:B------:R4:W-:Y:S01]  /*3730*/  UTCATOMSWS.AND URZ, UR8 ;  /* 0x0000000800ff79e3 */ /* 0x0009e20008000000 */
[----:B------:R-:W3:Y:S01]  /*3740*/  REDUX UR6, R0 ;  /* 0x00000000000673c4 */ /* 0x000ee20000000000 */
[----:B-1----:R-:W-:Y:S01]  /*3750*/  ISETP.EQ.U32.AND P0, PT, R2, UR7, PT ;  /* 0x0000000702007c0c */ /* 0x002fe2000bf02070 */
[----:B--2---:R-:W-:Y:S01]  /*3760*/  IMAD.U32 R2, RZ, RZ, UR5 ;  /* 0x00000005ff027e24 */ /* 0x004fe2000f8e00ff */
[----:B---3--:R-:W-:-:S11]  /*3770*/  MOV R3, UR6 ;  /* 0x0000000600037c02 */ /* 0x008fd60008000f00 */
[----:B------:R4:W-:Y:S04]  /*3780*/  @P0 ATOMS.AND RZ, [UR4+0x14], R3 ;  /* 0x00001403ffff098c */ /* 0x0009e8000a800004 */
[----:B------:R4:W-:Y:S01]  /*3790*/  @P0 ATOMS.AND RZ, [UR4+0x18], R2 ;  /* 0x00001802ffff098c */ /* 0x0009e2000a800004 */
[----:B------:R-:W-:Y:S05]  /*37a0*/  BRA `(.L_x_63) ;  /* 0x0000000000147947 */ /* 0x000fea0003800000 */
.L_x_62:
[----:B------:R-:W-:Y:S02]  /*37b0*/  MOV R2, 0x37d0 ;  /* 0x000037d000027802 */ /* 0x000fe40000000f00 */
[----:B---3-5:R-:W-:Y:S05]  /*37c0*/  CALL.REL.NOINC `($__internal_0_$__cuda_sm10x_tcgen05_guardrail_trap_col_being_dealloced_not_returned_by_alloc) ;  /* 0x0000007c00e87944 */ /* 0x028fea0003c00000 */
[----:B------:R-:W-:Y:S05]  /*37d0*/  BRA `(.L_x_63) ;  /* 0x0000000000087947 */ /* 0x000fea0003800000 */
.L_x_61:
[----:B------:R-:W-:Y:S02]  /*37e0*/  MOV R2, 0x3800 ;  /* 0x0000380000027802 */ /* 0x000fe40000000f00 */
[----:B---3-5:R-:W-:Y:S05]  /*37f0*/  CALL.REL.NOINC `($__internal_2_$__cuda_sm10x_tcgen05_guardrail_trap_unallocated_columns_being_dealloced) ;  /* 0x0000007c00f47944 */ /* 0x028fea0003c00000 */
.L_x_63:
[----:B------:R-:W-:Y:S01]  /*3800*/  NOP ;  /* 0x0000000000007918 */ /* 0x000fe20000000000 */
[----:B----4-:R-:W-:Y:S05]  /*3810*/  EXIT ;  /* 0x000000000000794d */ /* 0x010fea0003800000 */
.L_x_47:
[----:B------:R-:W-:-:S09]  /*3820*/  UISETP.NE.OR UP2, UPT, UR8, 0x3, !UP2 ;  /* 0x000000030800788c */ /* 0x000fd2000d745670 */
[----:B------:R-:W-:Y:S05]  /*3830*/  BRA.U UP2, `(.L_x_64) ;  /* 0x0000001102147547 */ /* 0x000fea000b800000 */
[----:B------:R-:W1:Y:S01]  /*3840*/  LDC R0, c[0x0][0xb30] ;  /* 0x0002cc00ff007b82 */ /* 0x000e620000000800 */
[----:B------:R-:W2:Y:S01]  /*3850*/  LDCU.64 UR8, c[0x0][0x888] ;  /* 0x00011100ff0877ac */ /* 0x000ea20008000a00 */
[----:B------:R-:W-:Y:S02]  /*3860*/  HFMA2 R29, -RZ, RZ, 0, 0 ;  /* 0x00000000ff1d7431 */ /* 0x000fe400000001ff */
[----:B------:R-:W-:Y:S01]  /*3870*/  IMAD.MOV.U32 R31, RZ, RZ, 0x1 ;  /* 0x00000001ff1f7424 */ /* 0x000fe200078e00ff */
[----:B------:R-:W-:Y:S01]  /*3880*/  MOV R23, 0x4000 ;  /* 0x0000400000177802 */ /* 0x000fe20000000f00 */
[----:B------:R-:W4:Y:S01]  /*3890*/  LDCU.64 UR4, c[0x0][0x890] ;  /* 0x00011200ff0477ac */ /* 0x000f220008000a00 */
[----:B------:R-:W-:Y:S01]  /*38a0*/  IMAD.MOV.U32 R30, RZ, RZ, RZ ;  /* 0x000000ffff1e7224 */ /* 0x000fe200078e00ff */
[----:B------:R-:W3:Y:S01]  /*38b0*/  LDC R19, c[0x0][0x370] ;  /* 0x0000dc00ff137b82 */ /* 0x000ee20000000800 */
[----:B------:R-:W-:Y:S01]  /*38c0*/  UMOV UR7, 0x400 ;  /* 0x0000040000077882 */ /* 0x000fe20000000000 */
[----:B------:R-:W-:-:S02]  /*38d0*/  UPLOP3.LUT UP1, UPT, UPT, UPT, UPT, 0x40, 0x4 ;  /* 0x000000000004789c */ /* 0x000fc40003f2e870 */
[----:B------:R-:W-:-:S04]  /*38e0*/  ULEA UR7, UR37, UR7, 0x18 ;  /* 0x0000000725077291 */ /* 0x000fc8000f8ec0ff */
[----:B------:R-:W3:Y:S01]  /*38f0*/  LDC R2, c[0x0][0xb0c] ;  /* 0x0002c300ff027b82 */ /* 0x000ee20000000800 */
[----:B------:R-:W-:Y:S02]  /*3900*/  UIADD3 UR13, UPT, UPT, UR7, 0x48, URZ ;  /* 0x00000048070d7890 */ /* 0x000fe4000fffe0ff */
[----:B--2---:R-:W-:Y:S02]  /*3910*/  UISETP.NE.U32.AND UP2, UPT, UR8, URZ, UPT ;  /* 0x000000ff0800728c */ /* 0x004fe4000bf45070 */
[----:B------:R-:W-:Y:S02]  /*3920*/  UIADD3 UR33, UPT, UPT, UR7, 0x30, URZ ;  /* 0x0000003007217890 */ /* 0x000fe4000fffe0ff */
[----:B----4-:R-:W-:Y:S01]  /*3930*/  UISETP.NE.U32.AND UP3, UPT, UR4, URZ, UPT ;  /* 0x000000ff0400728c */ /* 0x010fe2000bf65070 */
[----:B------:R-:W2:Y:S01]  /*3940*/  LDC R18, c[0x0][0xb20] ;  /* 0x0002c800ff127b82 */ /* 0x000ea20000000800 */
[----:B-1----:R-:W-:Y:S01]  /*3950*/  ISETP.NE.AND P1, PT, R0, 0x1, PT ;  /* 0x000000010000780c */ /* 0x002fe20003f25270 */
[----:B------:R-:W-:-:S02]  /*3960*/  UISETP.NE.AND.EX UP2, UPT, UR9, URZ, UPT, UP2 ;  /* 0x000000ff0900728c */ /* 0x000fc4000bf45320 */
[----:B------:R-:W-:Y:S02]  /*3970*/  UIADD3 UR25, UPT, UPT, UR7, 0x38, URZ ;  /* 0x0000003807197890 */ /* 0x000fe4000fffe0ff */
[----:B------:R-:W-:Y:S02]  /*3980*/  UIADD3 UR17, UPT, UPT, UR7, 0x40, URZ ;  /* 0x0000004007117890 */ /* 0x000fe4000fffe0ff */
[----:B------:R-:W1:Y:S01]  /*3990*/  LDC.64 R32, c[0x0][0x348] ;  /* 0x0000d200ff207b82 */ /* 0x000e620000000a00 */
[----:B------:R-:W-:Y:S02]  /*39a0*/  UPRMT UR13, UR37, 0x654, UR13 ;  /* 0x00000654250d7896 */ /* 0x000fe4000800000d */
[----:B------:R-:W-:-:S05]  /*39b0*/  UISETP.NE.AND.EX UP3, UPT, UR5, URZ, UPT, UP3 ;  /* 0x000000ff0500728c */ /* 0x000fca000bf65330 */
[----:B------:R-:W4:Y:S08]  /*39c0*/  LDC.64 R16, c[0x0][0xb10] ;  /* 0x0002c400ff107b82 */ /* 0x000f300000000a00 */
[----:B------:R-:W1:Y:S08]  /*39d0*/  LDC.64 R6, c[0x0][0xb18] ;  /* 0x0002c600ff067b82 */ /* 0x000e700000000a00 */
[----:B------:R-:W1:Y:S08]  /*39e0*/  LDC.64 R4, c[0x0][0xb28] ;  /* 0x0002ca00ff047b82 */ /* 0x000e700000000a00 */
[----:B--23--:R-:W1:Y:S02]  /*39f0*/  LDC R22, c[0x0][0x374] ;  /* 0x0000dd00ff167b82 */ /* 0x00ce640000000800 */
.L_x_75:
[C---:B------:R-:W-:Y:S02]  /*3a00*/  LEA R0, R30.reuse, UR7, 0x3 ;  /* 0x000000071e007c11 */ /* 0x040fe4000f8e18ff */
[----:B------:R-:W-:Y:S02]  /*3a10*/  SHF.L.U32 R3, R29, 0x1f, RZ ;  /* 0x0000001f1d037819 */ /* 0x000fe400000006ff */
[----:B------:R-:W-:Y:S02]  /*3a20*/  LEA R24, R30, UR7, 0x4 ;  /* 0x000000071e187c11 */ /* 0x000fe4000f8e20ff */
[----:B--2---:R-:W2:Y:S02]  /*3a30*/  SYNCS.PHASECHK.TRANS64.TRYWAIT P0, [R0+URZ+0x80], R3 ;  /* 0x00008003000075a7 */ /* 0x004ea400080011ff */
[----:B--2---:R-:W-:Y:S05]  /*3a40*/  @!P0 BRA `(.L_x_65) ;  /* 0x0000007400f88947 */ /* 0x004fea0003800000 */
.L_x_149:
[----:B------:R-:W-:Y:S01]  /*3a50*/  ISETP.GE.AND P0, PT, R72, 0x1, PT ;  /* 0x000000014800780c */ /* 0x000fe20003f06270 */
[----:B------:R-:W3:Y:S01]  /*3a60*/  LDS.128 R24, [R24+0xf0] ;  /* 0x0000f00018187984 */ /* 0x000ee20000000c00 */
[----:B--2---:R-:W-:Y:S01]  /*3a70*/  VIADD R0, R0, 0x90 ;  /* 0x0000009000007836 */ /* 0x004fe20000000000 */
[----:B------:R-:W-:Y:S01]  /*3a80*/  @!PT LDS RZ, [RZ] ;  /* 0x00000000fffff984 */ /* 0x000fe20000000800 */
[----:B------:R-:W-:Y:S01]  /*3a90*/  @!PT LDS RZ, [RZ] ;  /* 0x00000000fffff984 */ /* 0x000fe20000000800 */
[----:B------:R-:W-:Y:S01]  /*3aa0*/  @!PT LDS RZ, [RZ] ;  /* 0x00000000fffff984 */ /* 0x000fe20000000800 */
[----:B------:R-:W-:Y:S01]  /*3ab0*/  @!PT LDS RZ, [RZ] ;  /* 0x00000000fffff984 */ /* 0x000fe20000000800 */
[----:B------:R2:W-:Y:S06]  /*3ac0*/  MEMBAR.ALL.CTA ;  /* 0x0000000000007992 */ /* 0x0005ec0000008000 */
[----:B--2---:R-:W2:Y:S01]  /*3ad0*/  FENCE.VIEW.ASYNC.S ;  /* 0x00000000000073c6 */ /* 0x004ea20000000000 */
[----:B------:R-:W-:Y:S04]  /*3ae0*/  PRMT R0, RZ, 0x654, R0 ;  /* 0x00000654ff007816 */ /* 0x000fe80000000000 */
[----:B--2---:R2:W-:Y:S01]  /*3af0*/  SYNCS.ARRIVE.TRANS64.RED.A1T0 RZ, [R0+URZ], RZ ;  /* 0x000000ff00ff79a7 */ /* 0x0045e200081004ff */
[----:B---3--:R-:W-:Y:S11]  /*3b00*/  LOP3.LUT P3, RZ, R26, 0x1, RZ, 0xc0, !PT ;  /* 0x000000011aff7812 */ /* 0x008ff6000786c0ff */
[----:B------:R-:W-:Y:S02]  /*3b10*/  @!UPT UIADD3 URZ, UPT, UPT, URZ, URZ, URZ ;  /* 0x000000fffffff290 */ /* 0x000fe4000fffe0ff */
[----:B------:R-:W-:Y:S02]  /*3b20*/  @P3 MOV R13, R24 ;  /* 0x00000018000d3202 */ /* 0x000fe40000000f00 */
[----:B------:R-:W-:Y:S01]  /*3b30*/  @P3 LOP3.LUT R8, R25, 0xffff, RZ, 0xc0, !PT ;  /* 0x0000ffff19083812 */ /* 0x000fe200078ec0ff */
[----:B--2---:R-:W-:Y:S06]  /*3b40*/  @!P0 BRA `(.L_x_66) ;  /* 0x0000000000a48947 */ /* 0x004fec0003800000 */
[----:B-1----:R-:W-:Y:S01]  /*3b50*/  IMAD.HI.U32 R35, R22, R7, RZ ;  /* 0x0000000716237227 */ /* 0x002fe200078e00ff */
[----:B------:R-:W-:Y:S02]  /*3b60*/  ISETP.NE.AND P0, PT, R6, 0x1, PT ;  /* 0x000000010600780c */ /* 0x000fe40003f05270 */
[----:B------:R-:W-:Y:S01]  /*3b70*/  ISETP.NE.AND P2, PT, R72, 0x1, PT ;  /* 0x000000014800780c */ /* 0x000fe20003f45270 */
[----:B----4-:R-:W-:Y:S01]  /*3b80*/  IMAD.HI.U32 R34, R19, R16, RZ ;  /* 0x0000001013227227 */ /* 0x010fe200078e00ff */
[----:B------:R-:W-:Y:S02]  /*3b90*/  SHF.R.U32.HI R35, RZ, R18, R35 ;  /* 0x00000012ff237219 */ /* 0x000fe40000011623 */
[----:B------:R-:W-:Y:S01]  /*3ba0*/  ISETP.NE.AND P4, PT, R2, 0x1, PT ;  /* 0x000000010200780c */ /* 0x000fe20003f85270 */
[----:B------:R-:W-:Y:S01]  /*3bb0*/  IMAD.HI.U32 R36, R13, R16, RZ ;  /* 0x000000100d247227 */ /* 0x000fe200078e00ff */
[----:B------:R-:W-:Y:S02]  /*3bc0*/  SHF.R.U32.HI R34, RZ, R17, R34 ;  /* 0x00000011ff227219 */ /* 0x000fe40000011622 */
[----:B------:R-:W-:Y:S01]  /*3bd0*/  SEL R3, R22, R35, !P0 ;  /* 0x0000002316037207 */ /* 0x000fe20004000000 */
[C---:B------:R-:W-:Y:S01]  /*3be0*/  IMAD.HI.U32 R35, R8.reuse, R7, RZ ;  /* 0x0000000708237227 */ /* 0x040fe200078e00ff */
[----:B------:R-:W-:Y:S02]  /*3bf0*/  SEL R11, R19, R34, !P4 ;  /* 0x00000022130b7207 */ /* 0x000fe40006000000 */
[----:B------:R-:W-:Y:S01]  /*3c00*/  SHF.R.U32.HI R36, RZ, R17, R36 ;  /* 0x00000011ff247219 */ /* 0x000fe20000011624 */
[----:B------:R-:W-:Y:S01]  /*3c10*/  IMAD.HI.U32 R38, R3, R4, RZ ;  /* 0x0000000403267227 */ /* 0x000fe200078e00ff */
[----:B------:R-:W-:Y:S03]  /*3c20*/  SHF.R.U32.HI R35, RZ, R18, R35 ;  /* 0x00000012ff237219 */ /* 0x000fe60000011623 */
[----:B------:R-:W-:Y:S01]  /*3c30*/  IMAD.HI.U32 R34, R11, R4, RZ ;  /* 0x000000040b227227 */ /* 0x000fe200078e00ff */
[----:B------:R-:W-:Y:S02]  /*3c40*/  @P2 SHF.R.U32.HI R3, RZ, R5, R38 ;  /* 0x00000005ff032219 */ /* 0x000fe40000011626 */
[----:B------:R-:W-:Y:S02]  /*3c50*/  SEL R9, R8, R35, !P0 ;  /* 0x0000002308097207 */ /* 0x000fe40004000000 */
[----:B------:R-:W-:Y:S01]  /*3c60*/  @P2 SHF.R.U32.HI R11, RZ, R5, R34 ;  /* 0x00000005ff0b2219 */ /* 0x000fe20000011622 */
[C---:B------:R-:W-:Y:S01]  /*3c70*/  IMAD R10, R72.reuse, R3, RZ ;  /* 0x00000003480a7224 */ /* 0x040fe200078e02ff */
[----:B------:R-:W-:Y:S01]  /*3c80*/  SEL R3, R13, R36, !P4 ;  /* 0x000000240d037207 */ /* 0x000fe20006000000 */
[C---:B------:R-:W-:Y:S03]  /*3c90*/  IMAD.HI.U32 R14, R9.reuse, R4, RZ ;  /* 0x00000004090e7227 */ /* 0x040fe600078e00ff */
[----:B------:R-:W-:Y:S01]  /*3ca0*/  ISETP.GE.AND P0, PT, R9, R10, PT ;  /* 0x0000000a0900720c */ /* 0x000fe20003f06270 */
[C---:B------:R-:W-:Y:S01]  /*3cb0*/  IMAD R12, R72.reuse, R11, RZ ;  /* 0x0000000b480c7224 */ /* 0x040fe200078e02ff */
[-C--:B------:R-:W-:Y:S04]  /*3cc0*/  SHF.R.U32.HI R14, RZ, R5.reuse, R14 ;  /* 0x00000005ff0e7219 */ /* 0x080fe8000001160e */
[----:B------:R-:W-:Y:S02]  /*3cd0*/  ISETP.GE.OR P0, PT, R3, R12, P0 ;  /* 0x0000000c0300720c */ /* 0x000fe40000706670 */
[----:B------:R-:W-:Y:S05]  /*3ce0*/  SEL R15, R9, R14, !P2 ;  /* 0x0000000e090f7207 */ /* 0x000fea0005000000 */
[----:B------:R-:W-:Y:S04]  /*3cf0*/  IMAD.MOV R14, RZ, RZ, -R15 ;  /* 0x000000ffff0e7224 */ /* 0x000fe800078e0a0f */
[----:B------:R-:W-:Y:S02]  /*3d00*/  IMAD R14, R72, R14, R9 ;  /* 0x0000000e480e7224 */ /* 0x000fe400078e0209 */
[C---:B------:R-:W-:Y:S05]  /*3d10*/  @!P0 IMAD.HI.U32 R10, R3.reuse, R4, RZ ;  /* 0x00000004030a8227 */ /* 0x040fea00078e00ff */
[----:B------:R-:W-:Y:S04]  /*3d20*/  @!P0 SHF.R.U32.HI R10, RZ, R5, R10 ;  /* 0x00000005ff0a8219 */ /* 0x000fe8000001160a */
[----:B------:R-:W-:Y:S01]  /*3d30*/  @!P0 SEL R0, R3, R10, !P2 ;  /* 0x0000000a03008207 */ /* 0x000fe20005000000 */
[----:B------:R-:W-:Y:S03]  /*3d40*/  IMAD.MOV R10, RZ, RZ, -R3 ;  /* 0x000000ffff0a7224 */ /* 0x000fe600078e0a03 */
[----:B------:R-:W-:Y:S01]  /*3d50*/  @!P0 IADD3 R15, PT, PT, R15, -R0, RZ ;  /* 0x800000000f0f8210 */ /* 0x000fe20007ffe0ff */
[----:B------:R-:W-:Y:S01]  /*3d60*/  @!P0 IMAD R0, R11, R14, R0 ;  /* 0x0000000e0b008224 */ /* 0x000fe200078e0200 */
[----:B------:R-:W-:Y:S01]  /*3d70*/  IADD3 R11, PT, PT, -R9, RZ, RZ ;  /* 0x000000ff090b7210 */ /* 0x000fe20007ffe1ff */
[----:B------:R-:W-:Y:S02]  /*3d80*/  IMAD R13, R2, R10, R13 ;  /* 0x0000000a020d7224 */ /* 0x000fe400078e020d */
[----:B------:R-:W-:Y:S02]  /*3d90*/  @!P0 IMAD R9, R15, R72, R3 ;  /* 0x000000480f098224 */ /* 0x000fe400078e0203 */
[----:B------:R-:W-:Y:S02]  /*3da0*/  @!P0 IMAD.MOV.U32 R3, RZ, RZ, R0 ;  /* 0x000000ffff038224 */ /* 0x000fe400078e0000 */
[----:B------:R-:W-:Y:S02]  /*3db0*/  IMAD R8, R6, R11, R8 ;  /* 0x0000000b06087224 */ /* 0x000fe400078e0208 */
[----:B------:R-:W-:Y:S02]  /*3dc0*/  IMAD R13, R3, R2, R13 ;  /* 0x00000002030d7224 */ /* 0x000fe400078e020d */
[----:B------:R-:W-:Y:S02]  /*3dd0*/  IMAD R8, R9, R6, R8 ;  /* 0x0000000609087224 */ /* 0x000fe400078e0208 */
.L_x_66:
[----:B------:R-:W-:Y:S05]  /*3de0*/  BRA.U UP1, `(.L_x_67) ;  /* 0x0000000101107547 */ /* 0x000fea000b800000 */
[----:B------:R-:W-:Y:S04]  /*3df0*/  MOV R0, UR6 ;  /* 0x0000000600007c02 */ /* 0x000fe80008000f00 */
[----:B------:R-:W-:Y:S04]  /*3e00*/  SHF.L.U32 R3, R0, 0x1f, RZ ;  /* 0x0000001f00037819 */ /* 0x000fe800000006ff */
[----:B------:R-:W2:Y:S02]  /*3e10*/  SYNCS.PHASECHK.TRANS64.TRYWAIT P0, [UR7+0x78], R3 ;  /* 0x00007803ff0075a7 */ /* 0x000ea40008001107 */
[----:B--2---:R-:W-:Y:S05]  /*3e20*/  @!P0 BRA `(.L_x_68) ;  /* 0x0000007400148947 */ /* 0x004fea0003800000 */
.L_x_67:
[----:B------:R-:W-:Y:S02]  /*3e30*/  R2UR UR35, R21 ;  /* 0x00000000152372ca */ /* 0x000fe400000e0000 */
[----:B------:R-:W-:Y:S02]  /*3e40*/  R2UR UR34, R20 ;  /* 0x00000000142272ca */ /* 0x000fe400000e0000 */
[----:B------:R-:W-:Y:S02]  /*3e50*/  ISETP.NE.U32.AND P2, PT, RZ, UR4, PT ;  /* 0x00000004ff007c0c */ /* 0x000fe4000bf45070 */
[----:B------:R-:W-:Y:S02]  /*3e60*/  SHF.L.U32 R12, R31, 0x1f, RZ ;  /* 0x0000001f1f0c7819 */ /* 0x000fe400000006ff */
[----:B------:R-:W-:Y:S05]  /*3e70*/  ISETP.NE.AND.EX P2, PT, RZ, UR5, PT, P2 ;  /* 0x00000005ff007c0c */ /* 0x000fea000bf45320 */
[----:B------:R-:W-:Y:S02]  /*3e80*/  USHF.L.U32 UR35, UR35, 0x7, URZ ;  /* 0x0000000723237899 */ /* 0x000fe400080006ff */
[----:B------:R-:W-:Y:S01]  /*3e90*/  USHF.L.U32 UR34, UR34, 0x8, URZ ;  /* 0x0000000822227899 */ /* 0x000fe200080006ff */
[----:B------:R-:W-:Y:S11]  /*3ea0*/  BRA.U !UP3, `(.L_x_69) ;  /* 0x000000010b347547 */ /* 0x000ff6000b800000 */
[----:B------:R-:W-:Y:S01]  /*3eb0*/  UPLOP3.LUT UP0, UPT, UPT, UPT, UP2, 0x80, 0x8 ;  /* 0x000000000008789c */ /* 0x000fe20003f0f020 */
[----:B--2---:R-:W-:Y:S02]  /*3ec0*/  HFMA2 R0, -RZ, RZ, 0, 5.9604644775390625e-08 ;  /* 0x00000001ff007431 */ /* 0x004fe400000001ff */
[----:B------:R-:W-:Y:S03]  /*3ed0*/  IMAD.MOV.U32 R155, RZ, RZ, 0x1 ;  /* 0x00000001ff9b7424 */ /* 0x000fe600078e00ff */
[----:B------:R-:W-:Y:S05]  /*3ee0*/  PLOP3.LUT P0, PT, PT, PT, UP0, 0x80, 0x8 ;  /* 0x000000000008781c */ /* 0x000fea0003f0f008 */
[----:B------:R-:W2:Y:S01]  /*3ef0*/  @UP0 LDCU.64 UR10, c[0x0][0x888] ;  /* 0x00011100ff0a07ac */ /* 0x000ea20008000a00 */
[----:B------:R-:W-:Y:S07]  /*3f00*/  @UP0 UIMAD UR8, UR36, UR4, URZ ;  /* 0x00000004240802a4 */ /* 0x000fee000f8e02ff */
[----:B------:R-:W-:Y:S01]  /*3f10*/  @!P0 PRMT R155, R0, 0x7610, R155 ;  /* 0x00007610009b8816 */ /* 0x000fe2000000009b */
[----:B--2---:R-:W-:Y:S03]  /*3f20*/  @UP0 UIMAD.WIDE UR10, UR8, 0x4, UR10 ;  /* 0x00000004080a08a5 */ /* 0x004fe6000f8e020a */
[----:B------:R-:W2:Y:S03]  /*3f30*/  @!UP0 LDCU UR8, c[0x0][0x880] ;  /* 0x00011000ff0887ac */ /* 0x000ea60008000800 */
[----:B------:R-:W-:Y:S01]  /*3f40*/  IMAD.U32 R10, RZ, RZ, UR10 ;  /* 0x0000000aff0a7e24 */ /* 0x000fe2000f8e00ff */
[----:B------:R-:W-:Y:S05]  /*3f50*/  MOV R11, UR11 ;  /* 0x0000000b000b7c02 */ /* 0x000fea0008000f00 */
[----:B-----5:R3:W5:Y:S02]  /*3f60*/  @P0 LDG.E R81, desc[UR46][R10.64] ;  /* 0x0000002e0a510981 */ /* 0x020764000c1e1900 */
[----:B--23--:R-:W-:Y:S07]  /*3f70*/  @!P0 IMAD.U32 R81, RZ, RZ, UR8 ;  /* 0x00000008ff518e24 */ /* 0x00cfee000f8e00ff */
.L_x_69:
[----:B-----5:R-:W-:Y:S01]  /*3f80*/  @!P2 FSETP.EQ.AND P0, PT, R81, RZ, PT ;  /* 0x000000ff5100a20b */ /* 0x020fe20003f02000 */
[----:B------:R-:W-:Y:S01]  /*3f90*/  @!UPT UIADD3 URZ, UPT, UPT, URZ, URZ, URZ ;  /* 0x000000fffffff290 */ /* 0x000fe2000fffe0ff */
[----:B------:R-:W-:Y:S11]  /*3fa0*/  @!P2 BRA `(.L_x_70) ;  /* 0x000000000014a947 */ /* 0x000ff60003800000 */
[----:B------:R-:W-:Y:S02]  /*3fb0*/  LOP3.LUT P2, RZ, R155, 0xff, RZ, 0xc0, !PT ;  /* 0x000000ff9bff7812 */ /* 0x000fe4000784c0ff */
[----:B------:R-:W-:Y:S04]  /*3fc0*/  PLOP3.LUT P0, PT, PT, PT, UP0, 0x80, 0x8 ;  /* 0x000000000008781c */ /* 0x000fe80003f0f008 */
[----:B------:R-:W-:Y:S07]  /*3fd0*/  PLOP3.LUT P0, PT, P0, PT, PT, 0x8, 0x80 ;  /* 0x000000000080781c */ /* 0x000fee000070e170 */
[----:B------:R-:W-:Y:S11]  /*3fe0*/  @P2 FSETP.EQ.AND P0, PT, R81, RZ, PT ;  /* 0x000000ff5100220b */ /* 0x000ff60003f02000 */
[----:B------:R-:W-:Y:S02]  /*3ff0*/  @!UPT UIADD3 URZ, UPT, UPT, URZ, URZ, URZ ;  /* 0x000000fffffff290 */ /* 0x000fe4000fffe0ff */
.L_x_70:
[----:B------:R-:W3:Y:S01]  /*4000*/  SYNCS.PHASECHK.TRANS64.TRYWAIT P2, [UR7+0x50], R12 ;  /* 0x0000500cff0075a7 */ /* 0x000ee20008041107 */
[----:B------:R-:W-:Y:S04]  /*4010*/  ELECT P4, URZ, PT ;  /* 0x0000000000ff782f */ /* 0x000fe80003880000 */
[----:B------:R-:W-:Y:S11]  /*4020*/  PLOP3.LUT P4, PT, P0, P4, PT, 0xf2, 0x2f ;  /* 0x00000000002f781c */ /* 0x000ff60000789e72 */
[----:B------:R-:W-:Y:S02]  /*4030*/  @!UPT UIADD3 URZ, UPT, UPT, URZ, URZ, URZ ;  /* 0x000000fffffff290 */ /* 0x000fe4000fffe0ff */
[----:B-1----:R-:W-:Y:S05]  /*4040*/  @!P4 IADD3 R9, P0, PT, R32, 0x580, RZ ;  /* 0x000005802009c810 */ /* 0x002fea0007f1e0ff */
[----:B--2---:R-:W-:Y:S01]  /*4050*/  @!P4 IMAD.X R0, RZ, RZ, R33, P0 ;  /* 0x000000ffff00c224 */ /* 0x004fe200000e0621 */
[----:B---3--:R-:W-:Y:S07]  /*4060*/  @!P2 BRA `(.L_x_71) ;  /* 0x00000070009ca947 */ /* 0x008fee0003800000 */
.L_x_152:
[----:B------:R-:W-:Y:S01]  /*4070*/  @!P4 R2UR UR8, R0 ;  /* 0x000000000008c2ca */ /* 0x000fe200000e0000 */
[----:B------:R-:W-:Y:S01]  /*4080*/  VOTEU.ALL UP1, P4 ;  /* 0x0000000000ff7886 */ /* 0x000fe20002020000 */
[----:B------:R-:W-:Y:S01]  /*4090*/  @!P4 R2UR UR9, R9 ;  /* 0x000000000909c2ca */ /* 0x000fe200000e0000 */
[----:B------:R-:W-:Y:S01]  /*40a0*/  @!P4 IMAD.MOV.U32 R0, RZ, RZ, 0x4000 ;  /* 0x00004000ff00c424 */ /* 0x000fe200078e00ff */
[----:B------:R-:W-:Y:S01]  /*40b0*/  UMOV UR10, 0x0 ;  /* 0x00000000000a7882 */ /* 0x000fe20000000000 */
[----:B------:R-:W-:Y:S01]  /*40c0*/  UMOV UR11, 0x10000000 ;  /* 0x10000000000b7882 */ /* 0x000fe20000000000 */
[----:B------:R-:W-:Y:S01]  /*40d0*/  @!UP1 UIADD3 UR32, UPT, UPT, UR7, 0x400, URZ ;  /* 0x0000040007209890 */ /* 0x000fe2000fffe0ff */
[----:B------:R-:W-:Y:S01]  /*40e0*/  @!P4 IADD3 R9, P0, PT, R32, 0x580, RZ ;  /* 0x000005802009c810 */ /* 0x000fe20007f1e0ff */
[----:B------:R-:W-:Y:S05]  /*40f0*/  VOTEU.ALL UP1, P4 ;  /* 0x0000000000ff7886 */ /* 0x000fea0002020000 */
[----:B------:R-:W-:Y:S01]  /*4100*/  IMAD.U32 R11, RZ, RZ, UR8 ;  /* 0x00000008ff0b7e24 */ /* 0x000fe2000f8e00ff */
[----:B------:R-:W-:Y:S01]  /*4110*/  UPRMT UR8, UR37, 0x654, UR33 ;  /* 0x0000065425087896 */ /* 0x000fe20008000021 */
[----:B------:R-:W-:Y:S03]  /*4120*/  IMAD.U32 R10, RZ, RZ, UR9 ;  /* 0x00000009ff0a7e24 */ /* 0x000fe6000f8e00ff */
[----:B------:R-:W-:Y:S02]  /*4130*/  @!P4 R2UR UR15, R11 ;  /* 0x000000000b0fc2ca */ /* 0x000fe400000e0000 */
[----:B------:R-:W-:Y:S11]  /*4140*/  @!P4 R2UR UR14, R10 ;  /* 0x000000000a0ec2ca */ /* 0x000ff600000e0000 */
[----:B------:R-:W-:Y:S02]  /*4150*/  @!UPT UIADD3 URZ, UPT, UPT, URZ, URZ, URZ ;  /* 0x000000fffffff290 */ /* 0x000fe4000fffe0ff */
[----:B------:R2:W-:Y:S01]  /*4160*/  @!UP1 UTMALDG.3D [UR32], [UR14], desc[UR10] ;  /* 0x00000a200e0095b4 */ /* 0x0005e20008011000 */
[----:B------:R3:W-:Y:S01]  /*4170*/  @!P4 SYNCS.ARRIVE.TRANS64.RED.A0TR RZ, [UR7+0x30], R0 ;  /* 0x00003000ffffc9a7 */ /* 0x0007e20008300407 */
[----:B------:R-:W-:Y:S01]  /*4180*/  SYNCS.ARRIVE.TRANS64.RED.A1T0 RZ, [UR8], RZ ;  /* 0x000000ffffff79a7 */ /* 0x000fe20008100408 */
[----:B---3--:R-:W-:Y:S01]  /*4190*/  @!P4 IMAD.X R0, RZ, RZ, R33, P0 ;  /* 0x000000ffff00c224 */ /* 0x008fe200000e0621 */
[----:B------:R-:W3:Y:S02]  /*41a0*/  SYNCS.PHASECHK.TRANS64.TRYWAIT P2, [UR7+0x58], R12 ;  /* 0x0000580cff0075a7 */ /* 0x000ee40008041107 */
[----:B--23--:R-:W-:Y:S05]  /*41b0*/  @!P2 BRA `(.L_x_72) ;  /* 0x000000700060a947 */ /* 0x00cfea0003800000 */
.L_x_154:
        /* <DEDUP_REMOVED lines=8> */
[----:B------:R-:W-:Y:S01]  /*4240*/  @!UP1 UIADD3 UR24, UPT, UPT, UR7, 0x4400, URZ ;  /* 0x0000440007189890 */ /* 0x000fe2000fffe0ff */
[----:B------:R-:W-:Y:S01]  /*4250*/  VOTEU.ALL UP1, P4 ;  /* 0x0000000000ff7886 */ /* 0x000fe20002020000 */
[----:B------:R-:W-:Y:S01]  /*4260*/  UMOV UR27, UR35 ;  /* 0x00000023001b7c82 */ /* 0x000fe20008000000 */
[----:B------:R-:W-:Y:S02]  /*4270*/  UMOV UR28, UR36 ;  /* 0x00000024001c7c82 */ /* 0x000fe40008000000 */
[----:B------:R-:W-:Y:S01]  /*4280*/  IMAD.U32 R11, RZ, RZ, UR8 ;  /* 0x00000008ff0b7e24 */ /* 0x000fe2000f8e00ff */
[----:B------:R-:W-:Y:S01]  /*4290*/  UPRMT UR8, UR37, 0x654, UR25 ;  /* 0x0000065425087896 */ /* 0x000fe20008000019 */
[----:B------:R-:W-:Y:S02]  /*42a0*/  IMAD.U32 R10, RZ, RZ, UR9 ;  /* 0x00000009ff0a7e24 */ /* 0x000fe4000f8e00ff */
[----:B------:R-:W-:Y:S01]  /*42b0*/  @!P4 IMAD.X R20, RZ, RZ, R33, P0 ;  /* 0x000000ffff14c224 */ /* 0x000fe200000e0621 */
[----:B------:R-:W-:Y:S02]  /*42c0*/  @!P4 R2UR UR15, R11 ;  /* 0x000000000b0fc2ca */ /* 0x000fe400000e0000 */
[----:B------:R-:W-:Y:S11]  /*42d0*/  @!P4 R2UR UR14, R10 ;  /* 0x000000000a0ec2ca */ /* 0x000ff600000e0000 */
[----:B------:R-:W-:Y:S02]  /*42e0*/  @!UPT UIADD3 URZ, UPT, UPT, URZ, URZ, URZ ;  /* 0x000000fffffff290 */ /* 0x000fe4000fffe0ff */
[----:B------:R2:W-:Y:S01]  /*42f0*/  @!UP1 UTMALDG.3D [UR24], [UR14], desc[UR10] ;  /* 0x00000a180e0095b4 */ /* 0x0005e20008011000 */
[----:B------:R2:W-:Y:S01]  /*4300*/  @!P4 SYNCS.ARRIVE.TRANS64.RED.A0TR RZ, [UR7+0x38], R0 ;  /* 0x00003800ffffc9a7 */ /* 0x0005e20008300407 */
[----:B------:R-:W-:Y:S01]  /*4310*/  SYNCS.ARRIVE.TRANS64.RED.A1T0 RZ, [UR8], RZ ;  /* 0x000000ffffff79a7 */ /* 0x000fe20008100408 */
[----:B------:R-:W3:Y:S02]  /*4320*/  SYNCS.PHASECHK.TRANS64.TRYWAIT P2, [UR7+0x60], R12 ;  /* 0x0000600cff0075a7 */ /* 0x000ee40008041107 */
[----:B--23--:R-:W-:Y:S05]  /*4330*/  @!P2 BRA `(.L_x_73) ;  /* 0x000000700018a947 */ /* 0x00cfea0003800000 */
.L_x_156:
[----:B------:R-:W2:Y:S01]  /*4340*/  LDC.64 R14, c[0x0][0xb10] ;  /* 0x0002c400ff0e7b82 */ /* 0x000ea20000000a00 */
[----:B------:R-:W-:Y:S01]  /*4350*/  @!P4 R2UR UR8, R20 ;  /* 0x000000001408c2ca */ /* 0x000fe200000e0000 */
[----:B------:R-:W-:Y:S01]  /*4360*/  VOTEU.ALL UP1, P4 ;  /* 0x0000000000ff7886 */ /* 0x000fe20002020000 */
[----:B------:R-:W-:Y:S01]  /*4370*/  @!P4 R2UR UR9, R21 ;  /* 0x000000001509c2ca */ /* 0x000fe200000e0000 */
[----:B------:R-:W-:Y:S01]  /*4380*/  UMOV UR10, 0x0 ;  /* 0x00000000000a7882 */ /* 0x000fe20000000000 */
[----:B------:R-:W-:Y:S03]  /*4390*/  UMOV UR11, 0x10000000 ;  /* 0x10000000000b7882 */ /* 0x000fe60000000000 */
[----:B------:R-:W3:Y:S01]  /*43a0*/  LDC.64 R10, c[0x0][0xb18] ;  /* 0x0002c600ff0a7b82 */ /* 0x000ee20000000a00 */
[----:B------:R-:W-:Y:S01]  /*43b0*/  @!UP1 UIADD3 UR18, UPT, UPT, UR34, 0x80, URZ ;  /* 0x0000008022129890 */ /* 0x000fe2000fffe0ff */
[----:B------:R-:W-:Y:S01]  /*43c0*/  @P3 SHF.R.U32.HI R28, RZ, 0x10, R25 ;  /* 0x00000010ff1c3819 */ /* 0x000fe20000011619 */
[----:B------:R-:W-:Y:S01]  /*43d0*/  @!UP1 UIADD3 UR16, UPT, UPT, UR7, 0x8400, URZ ;  /* 0x0000840007109890 */ /* 0x000fe2000fffe0ff */
[----:B------:R-:W-:Y:S01]  /*43e0*/  VIADD R30, R30, 0x1 ;  /* 0x000000011e1e7836 */ /* 0x000fe20000000000 */
[----:B------:R-:W-:Y:S03]  /*43f0*/  VOTEU.ALL UP1, P4 ;  /* 0x0000000000ff7886 */ /* 0x000fe60002020000 */
[----:B------:R-:W5:Y:S01]  /*4400*/  @!P1 LDC R0, c[0x0][0xb20] ;  /* 0x0002c800ff009b82 */ /* 0x000f620000000800 */
[----:B------:R-:W-:Y:S01]  /*4410*/  UMOV UR19, UR35 ;  /* 0x0000002300137c82 */ /* 0x000fe20008000000 */
[----:B------:R-:W-:Y:S01]  /*4420*/  IMAD.U32 R21, RZ, RZ, UR8 ;  /* 0x00000008ff157e24 */ /* 0x000fe2000f8e00ff */
[----:B------:R-:W-:Y:S05]  /*4430*/  UMOV UR20, UR36 ;  /* 0x0000002400147c82 */ /* 0x000fea0008000000 */
[----:B-1----:R-:W1:Y:S01]  /*4440*/  @!P1 LDC R3, c[0x0][0xb0c] ;  /* 0x0002c300ff039b82 */ /* 0x002e620000000800 */
[----:B------:R-:W-:Y:S01]  /*4450*/  IMAD.U32 R20, RZ, RZ, UR9 ;  /* 0x00000009ff147e24 */ /* 0x000fe2000f8e00ff */
[----:B------:R-:W-:Y:S01]  /*4460*/  UPRMT UR8, UR37, 0x654, UR17 ;  /* 0x0000065425087896 */ /* 0x000fe20008000011 */
[----:B------:R-:W-:Y:S03]  /*4470*/  @!P4 R2UR UR15, R21 ;  /* 0x00000000150fc2ca */ /* 0x000fe600000e0000 */
[----:B------:R-:W-:Y:S01]  /*4480*/  @!P4 R2UR UR14, R20 ;  /* 0x00000000140ec2ca */ /* 0x000fe200000e0000 */
[----:B------:R-:W-:Y:S11]  /*4490*/  @!P4 IMAD.MOV.U32 R20, RZ, RZ, 0x4000 ;  /* 0x00004000ff14c424 */ /* 0x000ff600078e00ff */
[----:B------:R-:W-:Y:S01]  /*44a0*/  @!UPT UIADD3 URZ, UPT, UPT, URZ, URZ, URZ ;  /* 0x000000fffffff290 */ /* 0x000fe2000fffe0ff */
[----:B------:R1:W-:Y:S01]  /*44b0*/  @!UP1 UTMALDG.3D [UR16], [UR14], desc[UR10] ;  /* 0x00000a100e0095b4 */ /* 0x0003e20008011000 */
[----:B------:R1:W-:Y:S02]  /*44c0*/  @!P4 SYNCS.ARRIVE.TRANS64.RED.A0TR RZ, [UR7+0x40], R20 ;  /* 0x00004014ffffc9a7 */ /* 0x0003e40008300407 */
[----:B-1----:R-:W-:Y:S01]  /*44d0*/  @!P1 ISETP.NE.AND P2, PT, R3, 0x1, PT ;  /* 0x000000010300980c */ /* 0x002fe20003f45270 */
[C---:B--2---:R-:W-:Y:S01]  /*44e0*/  @!P1 IMAD.HI.U32 R14, R13.reuse, R14, RZ ;  /* 0x0000000e0d0e9227 */ /* 0x044fe200078e00ff */
[----:B---3--:R-:W-:Y:S03]  /*44f0*/  @!P1 ISETP.NE.AND P0, PT, R10, 0x1, PT ;  /* 0x000000010a00980c */ /* 0x008fe60003f05270 */
[C---:B------:R-:W-:Y:S01]  /*4500*/  @!P1 IMAD.HI.U32 R11, R8.reuse, R11, RZ ;  /* 0x0000000b080b9227 */ /* 0x040fe200078e00ff */
[----:B------:R-:W-:Y:S04]  /*4510*/  @!P1 SHF.R.U32.HI R14, RZ, R15, R14 ;  /* 0x0000000fff0e9219 */ /* 0x000fe8000001160e */
[----:B-----5:R-:W-:Y:S01]  /*4520*/  @!P1 SHF.R.U32.HI R9, RZ, R0, R11 ;  /* 0x00000000ff099219 */ /* 0x020fe2000001160b */
[----:B------:R-:W-:Y:S01]  /*4530*/  SYNCS.ARRIVE.TRANS64.RED.A1T0 RZ, [UR8], RZ ;  /* 0x000000ffffff79a7 */ /* 0x000fe20008100408 */
[----:B------:R-:W-:Y:S02]  /*4540*/  @!P1 SEL R14, R13, R14, !P2 ;  /* 0x0000000e0d0e9207 */ /* 0x000fe40005000000 */
[----:B------:R-:W-:Y:S01]  /*4550*/  @!P1 SEL R9, R8, R9, !P0 ;  /* 0x0000000908099207 */ /* 0x000fe20004000000 */
[----:B------:R-:W1:Y:S04]  /*4560*/  SYNCS.PHASECHK.TRANS64.TRYWAIT P5, [UR7+0x68], R12 ;  /* 0x0000680cff0075a7 */ /* 0x000e6800080a1107 */
[----:B------:R-:W-:Y:S02]  /*4570*/  @!P1 IMAD.IADD R0, R9, 0x1, -R14 ;  /* 0x0000000109009824 */ /* 0x000fe400078e0a0e */
[----:B------:R-:W-:Y:S02]  /*4580*/  @!P1 IMAD.IADD R9, R14, 0x1, -R9 ;  /* 0x000000010e099824 */ /* 0x000fe400078e0a09 */
[----:B------:R-:W-:Y:S02]  /*4590*/  @!P1 IMAD R13, R0, R3, R13 ;  /* 0x00000003000d9224 */ /* 0x000fe400078e020d */
[----:B------:R-:W-:Y:S01]  /*45a0*/  @!P1 IMAD R8, R9, R10, R8 ;  /* 0x0000000a09089224 */ /* 0x000fe200078e0208 */
[----:B-1----:R-:W-:Y:S06]  /*45b0*/  @!P5 BRA `(.L_x_74) ;  /* 0x0000006c0090d947 */ /* 0x002fec0003800000 */
.L_x_158:
[----:B-1----:R-:W-:Y:S01]  /*45c0*/  @!P4 IADD3 R3, P0, PT, R32, 0x580, RZ ;  /* 0x000005802003c810 */ /* 0x002fe20007f1e0ff */
[----:B------:R-:W-:Y:S01]  /*45d0*/  VOTEU.ALL UP1, P4 ;  /* 0x0000000000ff7886 */ /* 0x000fe20002020000 */
[----:B------:R-:W-:Y:S01]  /*45e0*/  UMOV UR18, 0x0 ;  /* 0x0000000000127882 */ /* 0x000fe20000000000 */
[----:B------:R-:W-:Y:S01]  /*45f0*/  UMOV UR19, 0x10000000 ;  /* 0x1000000000137882 */ /* 0x000fe20000000000 */
[----:B------:R-:W-:Y:S01]  /*4600*/  @!P4 R2UR UR9, R3 ;  /* 0x000000000309c2ca */ /* 0x000fe200000e0000 */
[----:B------:R-:W-:Y:S01]  /*4610*/  @!P4 IMAD.X R0, RZ, RZ, R33, P0 ;  /* 0x000000ffff00c224 */ /* 0x000fe200000e0621 */
[----:B------:R-:W-:Y:S01]  /*4620*/  @!UP1 UIADD3 UR10, UPT, UPT, UR34, 0xc0, URZ ;  /* 0x000000c0220a9890 */ /* 0x000fe2000fffe0ff */
[----:B------:R-:W-:Y:S01]  /*4630*/  ISETP.NE.AND P0, PT, R30, 0x2, PT ;  /* 0x000000021e00780c */ /* 0x000fe20003f05270 */
[----:B------:R-:W-:Y:S01]  /*4640*/  UMOV UR11, UR35 ;  /* 0x00000023000b7c82 */ /* 0x000fe20008000000 */
[----:B------:R-:W-:Y:S01]  /*4650*/  UMOV UR12, UR36 ;  /* 0x00000024000c7c82 */ /* 0x000fe20008000000 */
[----:B------:R-:W-:Y:S01]  /*4660*/  @!P4 R2UR UR8, R0 ;  /* 0x000000000008c2ca */ /* 0x000fe200000e0000 */
[----:B------:R-:W-:Y:S01]  /*4670*/  IMAD.IADD R20, R8, 0x1, R154 ;  /* 0x0000000108147824 */ /* 0x000fe200078e029a */
[----:B------:R-:W-:Y:S01]  /*4680*/  @P3 R2UR UR36, R28 ;  /* 0x000000001c2432ca */ /* 0x000fe200000e0000 */
[----:B------:R-:W-:Y:S01]  /*4690*/  IMAD.IADD R21, R13, 0x1, R156 ;  /* 0x000000010d157824 */ /* 0x000fe200078e029c */
[----:B------:R-:W-:Y:S02]  /*46a0*/  SEL R0, RZ, 0x1, P0 ;  /* 0x00000001ff007807 */ /* 0x000fe40000000000 */
[----:B------:R-:W-:Y:S01]  /*46b0*/  LOP3.LUT R31, R31, 0x1, RZ, 0x3c, !PT ;  /* 0x000000011f1f7812 */ /* 0x000fe200078e3cff */
[----:B------:R-:W-:Y:S01]  /*46c0*/  IMAD.U32 R10, RZ, RZ, UR9 ;  /* 0x00000009ff0a7e24 */ /* 0x000fe2000f8e00ff */
[----:B------:R-:W-:Y:S01]  /*46d0*/  @!UP1 UIADD3 UR9, UPT, UPT, UR7, 0x48, URZ ;  /* 0x0000004807099890 */ /* 0x000fe2000fffe0ff */
[----:B------:R-:W-:Y:S02]  /*46e0*/  LOP3.LUT R29, R29, R0, RZ, 0x3c, !PT ;  /* 0x000000001d1d7212 */ /* 0x000fe400078e3cff */
[----:B------:R-:W-:Y:S02]  /*46f0*/  SEL R30, R30, RZ, P0 ;  /* 0x000000ff1e1e7207 */ /* 0x000fe40000000000 */
[----:B------:R-:W-:Y:S01]  /*4700*/  IMAD.U32 R11, RZ, RZ, UR8 ;  /* 0x00000008ff0b7e24 */ /* 0x000fe2000f8e00ff */
[----:B------:R-:W-:Y:S01]  /*4710*/  @!P4 R2UR UR14, R10 ;  /* 0x000000000a0ec2ca */ /* 0x000fe200000e0000 */
[----:B------:R-:W-:Y:S01]  /*4720*/  @!UP1 UIADD3 UR8, UPT, UPT, UR7, 0xc400, URZ ;  /* 0x0000c40007089890 */ /* 0x000fe2000fffe0ff */
[----:B------:R-:W-:Y:S02]  /*4730*/  VOTEU.ALL UP1, P4 ;  /* 0x0000000000ff7886 */ /* 0x000fe40002020000 */
[----:B------:R-:W-:Y:S11]  /*4740*/  @!P4 R2UR UR15, R11 ;  /* 0x000000000b0fc2ca */ /* 0x000ff600000e0000 */
[----:B------:R-:W-:Y:S02]  /*4750*/  @!UPT UIADD3 URZ, UPT, UPT, URZ, URZ, URZ ;  /* 0x000000fffffff290 */ /* 0x000fe4000fffe0ff */
[----:B------:R2:W-:Y:S01]  /*4760*/  @!UP1 UTMALDG.3D [UR8], [UR14], desc[UR18] ;  /* 0x000012080e0095b4 */ /* 0x0005e20008011000 */
[----:B------:R2:W-:Y:S01]  /*4770*/  @!P4 SYNCS.ARRIVE.TRANS64.RED.A0TR RZ, [UR7+0x48], R23 ;  /* 0x00004817ffffc9a7 */ /* 0x0005e20008300407 */
[----:B------:R-:W-:Y:S01]  /*4780*/  UPLOP3.LUT UP1, UPT, UPT, UPT, UPT, 0x80, 0x8 ;  /* 0x000000000008789c */ /* 0x000fe20003f2f070 */
[----:B------:R-:W-:Y:S01]  /*4790*/  SYNCS.ARRIVE.TRANS64.RED.A1T0 RZ, [UR13], RZ ;  /* 0x000000ffffff79a7 */ /* 0x000fe2000810040d */
[----:B------:R-:W-:Y:S09]  /*47a0*/  @P3 BRA `(.L_x_75) ;  /* 0xfffffff000943947 */ /* 0x000ff2000383ffff */
[----:B------:R-:W-:-:S04]  /*47b0*/  SHF.L.U32 R3, R31, 0x1f, RZ ;  /* 0x0000001f1f037819 */ /* 0x000fc800000006ff */
[----:B------:R-:W1:Y:S02]  /*47c0*/  SYNCS.PHASECHK.TRANS64.TRYWAIT P0, [UR7+0x50], R3 ;  /* 0x00005003ff0075a7 */ /* 0x000e640008001107 */
[----:B-1----:R-:W-:Y:S05]  /*47d0*/  @!P0 BRA `(.L_x_76) ;  /* 0x0000006c00208947 */ /* 0x002fea0003800000 */
.L_x_160:
[----:B------:R-:W3:Y:S02]  /*47e0*/  SYNCS.PHASECHK.TRANS64.TRYWAIT P0, [UR7+0x58], R3 ;  /* 0x00005803ff0075a7 */ /* 0x000ee40008001107 */
[----:B---3--:R-:W-:Y:S05]  /*47f0*/  @!P0 BRA `(.L_x_77) ;  /* 0x0000006c00308947 */ /* 0x008fea0003800000 */
.L_x_162:
[----:B------:R-:W3:Y:S02]  /*4800*/  SYNCS.PHASECHK.TRANS64.TRYWAIT P0, [UR7+0x60], R3 ;  /* 0x00006003ff0075a7 */ /* 0x000ee40008001107 */
[----:B---3--:R-:W-:Y:S05]  /*4810*/  @!P0 BRA `(.L_x_78) ;  /* 0x0000006c00408947 */ /* 0x008fea0003800000 */
.L_x_164:
[----:B-1----:R-:W-:-:S07]  /*4820*/  MOV R0, UR7 ;  /* 0x0000000700007c02 */ /* 0x002fce0008000f00 */
.L_x_79:
[----:B-1----:R-:W-:-:S04]  /*4830*/  SHF.L.U32 R3, R31, 0x1f, RZ ;  /* 0x0000001f1f037819 */ /* 0x002fc800000006ff */
[----:B------:R1:W3:Y:S03]  /*4840*/  SYNCS.PHASECHK.TRANS64.TRYWAIT P0, [R0+URZ+0x68], R3 ;  /* 0x00006803000075a7 */ /* 0x0002e600080011ff */
[----:B---3--:R-:W-:Y:S05]  /*4850*/  @!P0 NANOSLEEP.SYNCS 0x989680 ;  /* 0x009896800000895d */ /* 0x008fea0003900000 */
[----:B------:R-:W3:Y:S02]  /*4860*/  @!P0 SYNCS.PHASECHK.TRANS64 P0, [R0+URZ+0x68], R3 ;  /* 0x00006803000085a7 */ /* 0x000ee400080010ff */
[----:B--23--:R-:W-:Y:S05]  /*4870*/  @P0 EXIT ;  /* 0x000000000000094d */ /* 0x00cfea0003800000 */
[----:B------:R-:W-:Y:S05]  /*4880*/  BRA `(.L_x_79) ;  /* 0xfffffffc00e87947 */ /* 0x000fea000383ffff */
.L_x_64:
[----:B------:R-:W-:-:S06]  /*4890*/  UISETP.GE.AND UP1, UPT, UR8, 0x4, UPT ;  /* 0x000000040800788c */ /* 0x000fcc000bf26270 */
[----:B------:R-:W-:-:S13]  /*48a0*/  PLOP3.LUT P0, PT, PT, PT, UP1, 0x80, 0x8 ;  /* 0x000000000008781c */ /* 0x000fda0003f0f018 */
[----:B------:R-:W-:Y:S05]  /*48b0*/  @!P0 EXIT ;  /* 0x000000000000894d */ /* 0x000fea0003800000 */
[----:B------:R-:W-:Y:S01]  /*48c0*/  BAR.SYNC.DEFER_BLOCKING 0x6, 0xa0 ;  /* 0x0182800000007b1d */ /* 0x000fe20000010000 */
[C---:B------:R-:W-:Y:S01]  /*48d0*/  IMAD.SHL.U32 R3, R170.reuse, 0x40, RZ ;  /* 0x00000040aa037824 */ /* 0x040fe200078e00ff */
[C---:B------:R-:W-:Y:S01]  /*48e0*/  LOP3.LUT R161, R170.reuse, 0x1, RZ, 0xc0, !PT ;  /* 0x00000001aaa17812 */ /* 0x040fe200078ec0ff */
[C---:B------:R-:W-:Y:S02]  /*48f0*/  IMAD.U32 R79, R170.reuse, 0x10000, RZ ;  /* 0x00010000aa4f7824 */ /* 0x040fe400078e00ff */
[----:B------:R-:W-:Y:S02]  /*4900*/  HFMA2 R167, -RZ, RZ, 0, 5.9604644775390625e-08 ;  /* 0x00000001ffa77431 */ /* 0x000fe400000001ff */
[C---:B------:R-:W-:Y:S01]  /*4910*/  IMAD.SHL.U32 R160, R170.reuse, 0x8, RZ ;  /* 0x00000008aaa07824 */ /* 0x040fe200078e00ff */
[----:B------:R-:W-:Y:S01]  /*4920*/  UMOV UR48, 0x400 ;  /* 0x0000040000307882 */ /* 0x000fe20000000000 */
[----:B------:R-:W1:Y:S01]  /*4930*/  LDC R159, c[0x0][0x370] ;  /* 0x0000dc00ff9f7b82 */ /* 0x000e620000000800 */
[----:B------:R-:W-:Y:S01]  /*4940*/  ULEA UR48, UR37, UR48, 0x18 ;  /* 0x0000003025307291 */ /* 0x000fe2000f8ec0ff */
[----:B------:R-:W-:Y:S01]  /*4950*/  ISETP.NE.U32.AND P0, PT, R161, 0x1, PT ;  /* 0x00000001a100780c */ /* 0x000fe20003f05070 */
[----:B------:R-:W-:Y:S01]  /*4960*/  IMAD.MOV.U32 R169, RZ, RZ, 0x2 ;  /* 0x00000002ffa97424 */ /* 0x000fe200078e00ff */
[----:B------:R-:W-:Y:S01]  /*4970*/  LOP3.LUT R5, R3, 0x1c0, RZ, 0xc0, !PT ;  /* 0x000001c003057812 */ /* 0x000fe200078ec0ff */
[----:B------:R-:W-:Y:S01]  /*4980*/  UIADD3 UR4, UPT, UPT, UR48, 0x400, URZ ;  /* 0x0000040030047890 */ /* 0x000fe2000fffe0ff */
[----:B------:R-:W-:Y:S01]  /*4990*/  LOP3.LUT R79, R79, 0x600000, RZ, 0xc0, !PT ;  /* 0x006000004f4f7812 */ /* 0x000fe200078ec0ff */
[----:B------:R-:W-:Y:S01]  /*49a0*/  IMAD.MOV.U32 R168, RZ, RZ, 0x4 ;  /* 0x00000004ffa87424 */ /* 0x000fe200078e00ff */
[----:B------:R-:W2:Y:S01]  /*49b0*/  LDC R74, c[0x0][0xb0c] ;  /* 0x0002c300ff4a7b82 */ /* 0x000ea20000000800 */
[----:B------:R-:W-:Y:S01]  /*49c0*/  R2P PR, R170, 0x6 ;  /* 0x00000006aa007804 */ /* 0x000fe20000000000 */
[----:B------:R-:W-:Y:S01]  /*49d0*/  IMAD.MOV.U32 R76, RZ, RZ, RZ ;  /* 0x000000ffff4c7224 */ /* 0x000fe200078e00ff */
[----:B------:R-:W-:Y:S01]  /*49e0*/  LOP3.LUT R160, R5, 0x38, R160, 0xf8, !PT ;  /* 0x0000003805a07812 */ /* 0x000fe200078ef8a0 */
[----:B------:R-:W-:Y:S01]  /*49f0*/  IMAD.MOV.U32 R166, RZ, RZ, RZ ;  /* 0x000000ffffa67224 */ /* 0x000fe200078e00ff */
[----:B------:R-:W-:Y:S01]  /*4a00*/  P2R R2, PR, RZ, 0x1 ;  /* 0x00000001ff027803 */ /* 0x000fe20000000000 */
[----:B------:R-:W-:Y:S01]  /*4a10*/  IMAD.MOV.U32 R173, RZ, RZ, RZ ;  /* 0x000000ffffad7224 */ /* 0x000fe200078e00ff */
[----:B------:R-:W-:Y:S01]  /*4a20*/  LOP3.LUT R160, R160, 0x1e00, R3, 0xf8, !PT ;  /* 0x00001e00a0a07812 */ /* 0x000fe200078ef803 */
[----:B------:R-:W4:Y:S01]  /*4a30*/  LDC R157, c[0x0][0xb20] ;  /* 0x0002c800ff9d7b82 */ /* 0x000f220000000800 */
[----:B------:R-:W3:Y:S01]  /*4a40*/  LDS R0, [UR48+0x110] ;  /* 0x00011030ff007984 */ /* 0x000ee20008000800 */
[----:B------:R-:W-:Y:S01]  /*4a50*/  LOP3.LUT R170, R170, 0x60, RZ, 0xc0, !PT ;  /* 0x00000060aaaa7812 */ /* 0x000fe200078ec0ff */
[----:B------:R-:W-:Y:S01]  /*4a60*/  IMAD.U32 R163, RZ, RZ, UR4 ;  /* 0x00000004ffa37e24 */ /* 0x000fe2000f8e00ff */
[----:B------:R-:W-:Y:S01]  /*4a70*/  MOV R165, RZ ;  /* 0x000000ff00a57202 */ /* 0x000fe20000000f00 */
[----:B------:R-:W1:Y:S01]  /*4a80*/  LDCU.64 UR52, c[0x0][0x348] ;  /* 0x00006900ff3477ac */ /* 0x000e620008000a00 */
[----:B------:R-:W-:-:S02]  /*4a90*/  SEL R169, R169, 0xfffffffe, !P1 ;  /* 0xfffffffea9a97807 */ /* 0x000fc40004800000 */
[----:B------:R-:W1:Y:S01]  /*4aa0*/  LDC R73, c[0x0][0xb30] ;  /* 0x0002cc00ff497b82 */ /* 0x000e620000000800 */
[----:B------:R-:W-:Y:S01]  /*4ab0*/  SEL R168, R168, 0xfffffffc, !P2 ;  /* 0xfffffffca8a87807 */ /* 0x000fe20005000000 */
[----:B------:R-:W1:Y:S01]  /*4ac0*/  LDCU.64 UR38, c[0x0][0x888] ;  /* 0x00011100ff2677ac */ /* 0x000e620008000a00 */
[----:B------:R-:W1:Y:S05]  /*4ad0*/  LDCU.64 UR44, c[0x0][0x890] ;  /* 0x00011200ff2c77ac */ /* 0x000e6a0008000a00 */
[----:B------:R-:W1:Y:S01]  /*4ae0*/  LDC.64 R152, c[0x0][0xb10] ;  /* 0x0002c400ff987b82 */ /* 0x000e620000000a00 */
[----:B------:R-:W-:Y:S01]  /*4af0*/  UMOV UR49, URZ ;  /* 0x000000ff00317c82 */ /* 0x000fe20008000000 */
[----:B------:R-:W-:-:S06]  /*4b00*/  UMOV UR51, URZ ;  /* 0x000000ff00337c82 */ /* 0x000fcc0008000000 */
[----:B------:R-:W1:Y:S08]  /*4b10*/  LDC.64 R70, c[0x0][0xb18] ;  /* 0x0002c600ff467b82 */ /* 0x000e700000000a00 */
[----:B------:R-:W1:Y:S08]  /*4b20*/  LDC.64 R68, c[0x0][0xb28] ;  /* 0x0002ca00ff447b82 */ /* 0x000e700000000a00 */
[----:B------:R-:W1:Y:S01]  /*4b30*/  LDC.64 R150, c[0x0][0x8b0] ;  /* 0x00022c00ff967b82 */ /* 0x000e620000000a00 */
[----:B---3--:R-:W-:-:S07]  /*4b40*/  IMAD.IADD R79, R0, 0x1, R79 ;  /* 0x00000001004f7824 */ /* 0x008fce00078e024f */
[----:B------:R-:W3:Y:S08]  /*4b50*/  LDC.64 R148, c[0x0][0x8a8] ;  /* 0x00022a00ff947b82 */ /* 0x000ef00000000a00 */
[----:B--2-4-:R-:W1:Y:S02]  /*4b60*/  LDC R158, c[0x0][0x374] ;  /* 0x0000dd00ff9e7b82 */ /* 0x014e640000000800 */
.L_x_123:
[----:B------:R-:W-:Y:S02]  /*4b70*/  LEA R0, R173, UR48, 0x3 ;  /* 0x00000030ad007c11 */ /* 0x000fe4000f8e18ff */
[----:B------:R-:W-:Y:S02]  /*4b80*/  SHF.L.U32 R3, R165, 0x1f, RZ ;  /* 0x0000001fa5037819 */ /* 0x000fe400000006ff */
[----:B-1----:R-:W-:Y:S02]  /*4b90*/  LEA R16, R173, UR48, 0x4 ;  /* 0x00000030ad107c11 */ /* 0x002fe4000f8e20ff */
[----:B------:R-:W2:Y:S02]  /*4ba0*/  SYNCS.PHASECHK.TRANS64.TRYWAIT P0, [R0+URZ+0x80], R3 ;  /* 0x00008003000075a7 */ /* 0x000ea400080011ff */
[----:B--2---:R-:W-:Y:S05]  /*4bb0*/  @!P0 BRA `(.L_x_80) ;  /* 0x0000006800708947 */ /* 0x004fea0003800000 */
.L_x_165:
[----:B------:R-:W4:Y:S01]  /*4bc0*/  LDC.64 R12, c[0x0][0xb10] ;  /* 0x0002c400ff0c7b82 */ /* 0x000f220000000a00 */
[----:B------:R-:W3:Y:S01]  /*4bd0*/  LDS.128 R16, [R16+0xf0] ;  /* 0x0000f00010107984 */ /* 0x000ee20000000c00 */
[----:B-1----:R-:W-:Y:S01]  /*4be0*/  ISETP.NE.AND P1, PT, R73, 0x1, PT ;  /* 0x000000014900780c */ /* 0x002fe20003f25270 */
[----:B--2---:R-:W-:Y:S01]  /*4bf0*/  VIADD R0, R0, 0x90 ;  /* 0x0000009000007836 */ /* 0x004fe20000000000 */
[----:B------:R-:W-:Y:S04]  /*4c00*/  ISETP.GE.AND P0, PT, R72, 0x1, PT ;  /* 0x000000014800780c */ /* 0x000fe80003f06270 */
[----:B------:R-:W1:Y:S01]  /*4c10*/  LDC.64 R10, c[0x0][0xb18] ;  /* 0x0002c600ff0a7b82 */ /* 0x000e620000000a00 */
[----:B------:R-:W-:Y:S01]  /*4c20*/  PRMT R0, RZ, 0x654, R0 ;  /* 0x00000654ff007816 */ /* 0x000fe20000000000 */
[----:B------:R-:W-:Y:S01]  /*4c30*/  @!PT LDS RZ, [RZ] ;  /* 0x00000000fffff984 */ /* 0x000fe20000000800 */
[----:B------:R-:W-:Y:S01]  /*4c40*/  @!PT LDS RZ, [RZ] ;  /* 0x00000000fffff984 */ /* 0x000fe20000000800 */
[----:B------:R-:W-:Y:S01]  /*4c50*/  @!PT LDS RZ, [RZ] ;  /* 0x00000000fffff984 */ /* 0x000fe20000000800 */
[----:B------:R-:W-:Y:S01]  /*4c60*/  @!PT LDS RZ, [RZ] ;  /* 0x00000000fffff984 */ /* 0x000fe20000000800 */
[----:B------:R2:W-:Y:S06]  /*4c70*/  MEMBAR.ALL.CTA ;  /* 0x0000000000007992 */ /* 0x0005ec0000008000 */
[----:B--2---:R-:W2:Y:S01]  /*4c80*/  FENCE.VIEW.ASYNC.S ;  /* 0x00000000000073c6 */ /* 0x004ea20000000000 */
[----:B------:R-:W1:Y:S08]  /*4c90*/  @!P1 LDC R14, c[0x0][0xb20] ;  /* 0x0002c800ff0e9b82 */ /* 0x000e700000000800 */
[----:B------:R-:W1:Y:S01]  /*4ca0*/  @!P1 LDC R9, c[0x0][0xb0c] ;  /* 0x0002c300ff099b82 */ /* 0x000e620000000800 */
[----:B--2---:R2:W-:Y:S01]  /*4cb0*/  SYNCS.ARRIVE.TRANS64.RED.A1T0 RZ, [R0+URZ], RZ ;  /* 0x000000ff00ff79a7 */ /* 0x0045e200081004ff */
[----:B---3--:R-:W-:Y:S04]  /*4cc0*/  LOP3.LUT P4, RZ, R18, 0x1, RZ, 0xc0, !PT ;  /* 0x0000000112ff7812 */ /* 0x008fe8000788c0ff */
[----:B------:R-:W-:Y:S09]  /*4cd0*/  P2R R171, PR, RZ, 0x10 ;  /* 0x00000010ffab7803 */ /* 0x000ff20000000000 */
[----:B------:R-:W-:Y:S02]  /*4ce0*/  @P4 MOV R77, R16 ;  /* 0x00000010004d4202 */ /* 0x000fe40000000f00 */
[----:B------:R-:W-:Y:S01]  /*4cf0*/  @P4 LOP3.LUT R75, R17, 0xffff, RZ, 0xc0, !PT ;  /* 0x0000ffff114b4812 */ /* 0x000fe200078ec0ff */
[----:B--2-4-:R-:W-:Y:S06]  /*4d00*/  @!P0 BRA `(.L_x_81) ;  /* 0x0000000000a48947 */ /* 0x014fec0003800000 */
[----:B------:R-:W-:Y:S01]  /*4d10*/  IMAD.HI.U32 R24, R158, R71, RZ ;  /* 0x000000479e187227 */ /* 0x000fe200078e00ff */
[----:B------:R-:W-:Y:S02]  /*4d20*/  ISETP.NE.AND P0, PT, R70, 0x1, PT ;  /* 0x000000014600780c */ /* 0x000fe40003f05270 */
[----:B------:R-:W-:Y:S01]  /*4d30*/  ISETP.NE.AND P2, PT, R72, 0x1, PT ;  /* 0x000000014800780c */ /* 0x000fe20003f45270 */
[-C--:B------:R-:W-:Y:S01]  /*4d40*/  IMAD.HI.U32 R22, R159, R152.reuse, RZ ;  /* 0x000000989f167227 */ /* 0x080fe200078e00ff */
[----:B------:R-:W-:Y:S02]  /*4d50*/  SHF.R.U32.HI R23, RZ, R157, R24 ;  /* 0x0000009dff177219 */ /* 0x000fe40000011618 */
[----:B------:R-:W-:Y:S01]  /*4d60*/  ISETP.NE.AND P3, PT, R74, 0x1, PT ;  /* 0x000000014a00780c */ /* 0x000fe20003f65270 */
[----:B------:R-:W-:Y:S01]  /*4d70*/  IMAD.HI.U32 R28, R75, R71, RZ ;  /* 0x000000474b1c7227 */ /* 0x000fe200078e00ff */
[----:B------:R-:W-:Y:S02]  /*4d80*/  SHF.R.U32.HI R22, RZ, R153, R22 ;  /* 0x00000099ff167219 */ /* 0x000fe40000011616 */
[----:B------:R-:W-:Y:S01]  /*4d90*/  SEL R3, R158, R23, !P0 ;  /* 0x000000179e037207 */ /* 0x000fe20004000000 */
[----:B------:R-:W-:Y:S01]  /*4da0*/  IMAD.HI.U32 R26, R77, R152, RZ ;  /* 0x000000984d1a7227 */ /* 0x000fe200078e00ff */
[----:B------:R-:W-:Y:S03]  /*4db0*/  SEL R7, R159, R22, !P3 ;  /* 0x000000169f077207 */ /* 0x000fe60005800000 */
[-C--:B------:R-:W-:Y:S01]  /*4dc0*/  IMAD.HI.U32 R22, R3, R68.reuse, RZ ;  /* 0x0000004403167227 */ /* 0x080fe200078e00ff */
[----:B------:R-:W-:Y:S03]  /*4dd0*/  SHF.R.U32.HI R26, RZ, R153, R26 ;  /* 0x00000099ff1a7219 */ /* 0x000fe6000001161a */
[----:B------:R-:W-:Y:S01]  /*4de0*/  IMAD.HI.U32 R24, R7, R68, RZ ;  /* 0x0000004407187227 */ /* 0x000fe200078e00ff */
[----:B------:R-:W-:Y:S02]  /*4df0*/  @P2 SHF.R.U32.HI R3, RZ, R69, R22 ;  /* 0x00000045ff032219 */ /* 0x000fe40000011616 */
[----:B------:R-:W-:Y:S02]  /*4e00*/  SHF.R.U32.HI R22, RZ, R157, R28 ;  /* 0x0000009dff167219 */ /* 0x000fe4000001161c */
[----:B------:R-:W-:Y:S01]  /*4e10*/  @P2 SHF.R.U32.HI R7, RZ, R69, R24 ;  /* 0x00000045ff072219 */ /* 0x000fe20000011618 */
[C---:B------:R-:W-:Y:S01]  /*4e20*/  IMAD R2, R72.reuse, R3, RZ ;  /* 0x0000000348027224 */ /* 0x040fe200078e02ff */
[----:B------:R-:W-:Y:S02]  /*4e30*/  SEL R5, R75, R22, !P0 ;  /* 0x000000164b057207 */ /* 0x000fe40004000000 */
[----:B------:R-:W-:Y:S01]  /*4e40*/  SEL R3, R77, R26, !P3 ;  /* 0x0000001a4d037207 */ /* 0x000fe20005800000 */
[----:B------:R-:W-:Y:S01]  /*4e50*/  IMAD R4, R72, R7, RZ ;  /* 0x0000000748047224 */ /* 0x000fe200078e02ff */
[C---:B------:R-:W-:Y:S01]  /*4e60*/  ISETP.GE.AND P0, PT, R5.reuse, R2, PT ;  /* 0x000000020500720c */ /* 0x040fe20003f06270 */
[----:B------:R-:W-:Y:S03]  /*4e70*/  IMAD.HI.U32 R6, R5, R68, RZ ;  /* 0x0000004405067227 */ /* 0x000fe600078e00ff */
[----:B------:R-:W-:Y:S01]  /*4e80*/  ISETP.GE.OR P0, PT, R3, R4, P0 ;  /* 0x000000040300720c */ /* 0x000fe20000706670 */
[----:B------:R-:W-:Y:S01]  /*4e90*/  IMAD.MOV R4, RZ, RZ, -R3 ;  /* 0x000000ffff047224 */ /* 0x000fe200078e0a03 */
[-C--:B------:R-:W-:Y:S03]  /*4ea0*/  SHF.R.U32.HI R6, RZ, R69.reuse, R6 ;  /* 0x00000045ff067219 */ /* 0x080fe60000011606 */
[----:B------:R-:W-:Y:S01]  /*4eb0*/  IMAD R77, R74, R4, R77 ;  /* 0x000000044a4d7224 */ /* 0x000fe200078e024d */
[----:B------:R-:W-:Y:S05]  /*4ec0*/  SEL R15, R5, R6, !P2 ;  /* 0x00000006050f7207 */ /* 0x000fea0005000000 */
[----:B------:R-:W-:Y:S02]  /*4ed0*/  IMAD.MOV R6, RZ, RZ, -R15 ;  /* 0x000000ffff067224 */ /* 0x000fe400078e0a0f */
[C---:B------:R-:W-:Y:S04]  /*4ee0*/  @!P0 IMAD.HI.U32 R2, R3.reuse, R68, RZ ;  /* 0x0000004403028227 */ /* 0x040fe800078e00ff */
[----:B------:R-:W-:Y:S01]  /*4ef0*/  IMAD R6, R72, R6, R5 ;  /* 0x0000000648067224 */ /* 0x000fe200078e0205 */
[----:B------:R-:W-:Y:S04]  /*4f00*/  @!P0 SHF.R.U32.HI R2, RZ, R69, R2 ;  /* 0x00000045ff028219 */ /* 0x000fe80000011602 */
[----:B------:R-:W-:Y:S02]  /*4f10*/  @!P0 SEL R0, R3, R2, !P2 ;  /* 0x0000000203008207 */ /* 0x000fe40005000000 */
[----:B------:R-:W-:Y:S02]  /*4f20*/  IADD3 R2, PT, PT, -R5, RZ, RZ ;  /* 0x000000ff05027210 */ /* 0x000fe40007ffe1ff */
[----:B------:R-:W-:Y:S01]  /*4f30*/  @!P0 IADD3 R8, PT, PT, R15, -R0, RZ ;  /* 0x800000000f088210 */ /* 0x000fe20007ffe0ff */
[----:B------:R-:W-:Y:S02]  /*4f40*/  @!P0 IMAD R0, R7, R6, R0 ;  /* 0x0000000607008224 */ /* 0x000fe400078e0200 */
[----:B------:R-:W-:Y:S02]  /*4f50*/  IMAD R75, R70, R2, R75 ;  /* 0x00000002464b7224 */ /* 0x000fe400078e024b */
[----:B------:R-:W-:Y:S02]  /*4f60*/  @!P0 IMAD R5, R8, R72, R3 ;  /* 0x0000004808058224 */ /* 0x000fe400078e0203 */
[----:B------:R-:W-:Y:S04]  /*4f70*/  @!P0 IMAD.MOV.U32 R3, RZ, RZ, R0 ;  /* 0x000000ffff038224 */ /* 0x000fe800078e0000 */
[----:B------:R-:W-:Y:S02]  /*4f80*/  IMAD R77, R3, R74, R77 ;  /* 0x0000004a034d7224 */ /* 0x000fe400078e024d */
[----:B------:R-:W-:Y:S07]  /*4f90*/  IMAD R75, R5, R70, R75 ;  /* 0x00000046054b7224 */ /* 0x000fee00078e024b */
.L_x_81:
[----:B-1----:R-:W-:Y:S01]  /*4fa0*/  @!P1 ISETP.NE.AND P0, PT, R10, 0x1, PT ;  /* 0x000000010a00980c */ /* 0x002fe20003f05270 */
[----:B------:R-:W-:Y:S01]  /*4fb0*/  @!P1 IMAD.HI.U32 R3, R75, R11, RZ ;  /* 0x0000000b4b039227 */ /* 0x000fe200078e00ff */
[----:B------:R-:W-:Y:S01]  /*4fc0*/  R2UR UR42, R21 ;  /* 0x00000000152a72ca */ /* 0x000fe200000e0000 */
[----:B------:R-:W-:Y:S01]  /*4fd0*/  BSSY.RECONVERGENT B6, `(.L_x_82) ;  /* 0x0000031000067945 */ /* 0x000fe20003800200 */
[----:B------:R-:W-:Y:S01]  /*4fe0*/  R2UR UR41, R20 ;  /* 0x00000000142972ca */ /* 0x000fe200000e0000 */
[----:B------:R-:W-:Y:S01]  /*4ff0*/  @!P1 IMAD.HI.U32 R0, R77, R12, RZ ;  /* 0x0000000c4d009227 */ /* 0x000fe200078e00ff */
[----:B------:R-:W-:Y:S02]  /*5000*/  @!P1 SHF.R.U32.HI R2, RZ, R14, R3 ;  /* 0x0000000eff029219 */ /* 0x000fe40000011603 */
[----:B------:R-:W-:Y:S01]  /*5010*/  @!P1 ISETP.NE.AND P2, PT, R9, 0x1, PT ;  /* 0x000000010900980c */ /* 0x000fe20003f45270 */
[----:B------:R-:W-:Y:S01]  /*5020*/  VIADD R173, R173, 0x1 ;  /* 0x00000001adad7836 */ /* 0x000fe20000000000 */
[----:B------:R-:W-:Y:S02]  /*5030*/  @!P1 SEL R2, R75, R2, !P0 ;  /* 0x000000024b029207 */ /* 0x000fe40004000000 */
[----:B------:R-:W-:Y:S02]  /*5040*/  @!P1 SHF.R.U32.HI R0, RZ, R13, R0 ;  /* 0x0000000dff009219 */ /* 0x000fe40000011600 */
[----:B------:R-:W-:Y:S01]  /*5050*/  LOP3.LUT P0, RZ, R163, 0x3f0, RZ, 0xc0, !PT ;  /* 0x000003f0a3ff7812 */ /* 0x000fe2000780c0ff */
[----:B------:R-:W-:Y:S01]  /*5060*/  USHF.L.U32 UR42, UR42, 0x7, URZ ;  /* 0x000000072a2a7899 */ /* 0x000fe200080006ff */
[----:B------:R-:W-:Y:S01]  /*5070*/  @!P1 SEL R3, R77, R0, !P2 ;  /* 0x000000004d039207 */ /* 0x000fe20005000000 */
[----:B------:R-:W-:Y:S01]  /*5080*/  USHF.L.U32 UR41, UR41, 0x8, URZ ;  /* 0x0000000829297899 */ /* 0x000fe200080006ff */
[----:B------:R-:W-:Y:S03]  /*5090*/  @P4 SHF.R.U32.HI R164, RZ, 0x10, R17 ;  /* 0x00000010ffa44819 */ /* 0x000fe60000011611 */
[----:B------:R-:W-:Y:S02]  /*50a0*/  @!P1 IMAD.IADD R0, R2, 0x1, -R3 ;  /* 0x0000000102009824 */ /* 0x000fe400078e0a03 */
[----:B------:R-:W-:Y:S02]  /*50b0*/  @!P1 IMAD.IADD R2, R3, 0x1, -R2 ;  /* 0x0000000103029824 */ /* 0x000fe400078e0a02 */
[----:B------:R-:W-:Y:S02]  /*50c0*/  @!P1 IMAD R77, R0, R9, R77 ;  /* 0x00000009004d9224 */ /* 0x000fe400078e024d */
[----:B------:R-:W-:Y:S01]  /*50d0*/  @!P1 IMAD R75, R2, R10, R75 ;  /* 0x0000000a024b9224 */ /* 0x000fe200078e024b */
[----:B------:R-:W-:Y:S06]  /*50e0*/  @!P0 BRA `(.L_x_83) ;  /* 0x00000000007c8947 */ /* 0x000fec0003800000 */
[----:B------:R-:W1:Y:S01]  /*50f0*/  LDCU.64 UR8, c[0x4][0x80] ;  /* 0x01001000ff0877ac */ /* 0x000e620008000a00 */
[----:B------:R-:W-:Y:S01]  /*5100*/  MOV R2, 0x0 ;  /* 0x0000000000027802 */ /* 0x000fe20000000f00 */
[----:B------:R-:W-:Y:S02]  /*5110*/  HFMA2 R12, -RZ, RZ, 0, 5.9604644775390625e-08 ;  /* 0x00000001ff0c7431 */ /* 0x000fe400000001ff */
[----:B------:R-:W-:Y:S01]  /*5120*/  IMAD.MOV.U32 R8, RZ, RZ, 0x70 ;  /* 0x00000070ff087424 */ /* 0x000fe200078e00ff */
[----:B------:R2:W3:Y:S01]  /*5130*/  LDC.64 R14, c[0x4][R2] ;  /* 0x01000000020e7b82 */ /* 0x0004e20000000a00 */
[----:B------:R-:W4:Y:S01]  /*5140*/  LDCU.64 UR6, c[0x4][0x88] ;  /* 0x01001100ff0677ac */ /* 0x000f220008000a00 */
[----:B------:R-:W-:Y:S01]  /*5150*/  IMAD.MOV.U32 R13, RZ, RZ, RZ ;  /* 0x000000ffff0d7224 */ /* 0x000fe200078e00ff */
[----:B------:R-:W2:Y:S01]  /*5160*/  LDCU.64 UR4, c[0x4][0x8] ;  /* 0x01000100ff0477ac */ /* 0x000ea20008000a00 */
[----:B-1----:R-:W-:Y:S01]  /*5170*/  MOV R5, UR9 ;  /* 0x0000000900057c02 */ /* 0x002fe20008000f00 */
[----:B------:R-:W-:Y:S01]  /*5180*/  IMAD.U32 R4, RZ, RZ, UR8 ;  /* 0x00000008ff047e24 */ /* 0x000fe2000f8e00ff */
[----:B----4-:R-:W-:Y:S01]  /*5190*/  MOV R7, UR7 ;  /* 0x0000000700077c02 */ /* 0x010fe20008000f00 */
[----:B------:R-:W-:Y:S01]  /*51a0*/  IMAD.U32 R6, RZ, RZ, UR6 ;  /* 0x00000006ff067e24 */ /* 0x000fe2000f8e00ff */
[----:B--2---:R-:W-:Y:S01]  /*51b0*/  MOV R11, UR5 ;  /* 0x00000005000b7c02 */ /* 0x004fe20008000f00 */
[----:B------:R-:W-:Y:S02]  /*51c0*/  IMAD.U32 R10, RZ, RZ, UR4 ;  /* 0x00000004ff0a7e24 */ /* 0x000fe4000f8e00ff */
[----:B------:R-:W-:Y:S07]  /*51d0*/  LEPC R20, `(.L_x_84) ;  /* 0x000000001014794e */ /* 0x000fee0000000000 */
[----:B---3-5:R-:W-:Y:S05]  /*51e0*/  CALL.ABS.NOINC R14 ;  /* 0x000000000e007343 */ /* 0x028fea0003c00000 */
.L_x_84:
[----:B------:R-:W1:Y:S01]  /*51f0*/  LDCU.64 UR8, c[0x4][0x80] ;  /* 0x01001000ff0877ac */ /* 0x000e620008000a00 */
[----:B------:R-:W2:Y:S01]  /*5200*/  LDC.64 R2, c[0x4][R2] ;  /* 0x0100000002027b82 */ /* 0x000ea20000000a00 */
[----:B------:R-:W-:Y:S02]  /*5210*/  HFMA2 R12, -RZ, RZ, 0, 5.9604644775390625e-08 ;  /* 0x00000001ff0c7431 */ /* 0x000fe400000001ff */
[----:B------:R-:W-:Y:S02]  /*5220*/  IMAD.MOV.U32 R8, RZ, RZ, 0x70 ;  /* 0x00000070ff087424 */ /* 0x000fe400078e00ff */
[----:B------:R-:W-:Y:S01]  /*5230*/  IMAD.MOV.U32 R13, RZ, RZ, RZ ;  /* 0x000000ffff0d7224 */ /* 0x000fe200078e00ff */
[----:B------:R-:W3:Y:S01]  /*5240*/  LDCU.64 UR6, c[0x4][0x88] ;  /* 0x01001100ff0677ac */ /* 0x000ee20008000a00 */
[----:B------:R-:W4:Y:S01]  /*5250*/  LDCU.64 UR4, c[0x4][0x8] ;  /* 0x01000100ff0477ac */ /* 0x000f220008000a00 */
[----:B-1----:R-:W-:Y:S02]  /*5260*/  MOV R4, UR8 ;  /* 0x0000000800047c02 */ /* 0x002fe40008000f00 */
[----:B------:R-:W-:Y:S02]  /*5270*/  MOV R5, UR9 ;  /* 0x0000000900057c02 */ /* 0x000fe40008000f00 */
[----:B---3--:R-:W-:Y:S01]  /*5280*/  MOV R7, UR7 ;  /* 0x0000000700077c02 */ /* 0x008fe20008000f00 */
[----:B------:R-:W-:Y:S01]  /*5290*/  IMAD.U32 R6, RZ, RZ, UR6 ;  /* 0x00000006ff067e24 */ /* 0x000fe2000f8e00ff */
[----:B----4-:R-:W-:Y:S01]  /*52a0*/  MOV R11, UR5 ;  /* 0x00000005000b7c02 */ /* 0x010fe20008000f00 */
[----:B------:R-:W-:Y:S02]  /*52b0*/  IMAD.U32 R10, RZ, RZ, UR4 ;  /* 0x00000004ff0a7e24 */ /* 0x000fe4000f8e00ff */
[----:B------:R-:W-:Y:S07]  /*52c0*/  LEPC R20, `(.L_x_83) ;  /* 0x000000001014794e */ /* 0x000fee0000000000 */
[----:B--2---:R-:W-:Y:S05]  /*52d0*/  CALL.ABS.NOINC R2 ;  /* 0x0000000002007343 */ /* 0x004fea0003c00000 */
.L_x_83:
[----:B------:R-:W-:Y:S05]  /*52e0*/  BSYNC.RECONVERGENT B6 ;  /* 0x0000000000067941 */ /* 0x000fea0003800200 */
.L_x_82:
[----:B------:R-:W-:Y:S01]  /*52f0*/  ISETP.NE.U32.AND P4, PT, R150, RZ, PT ;  /* 0x000000ff9600720c */ /* 0x000fe20003f85070 */
[----:B------:R-:W-:Y:S01]  /*5300*/  UISETP.NE.AND UP2, UPT, UR50, URZ, UPT ;  /* 0x000000ff3200728c */ /* 0x000fe2000bf45270 */
[----:B------:R-:W-:Y:S01]  /*5310*/  ISETP.NE.U32.AND P2, PT, RZ, UR38, PT ;  /* 0x00000026ff007c0c */ /* 0x000fe2000bf45070 */
[----:B------:R-:W-:Y:S01]  /*5320*/  UISETP.NE.U32.AND UP1, UPT, UR44, URZ, UPT ;  /* 0x000000ff2c00728c */ /* 0x000fe2000bf25070 */
[----:B------:R-:W-:Y:S01]  /*5330*/  ISETP.NE.AND.EX P4, PT, R151, RZ, PT, P4 ;  /* 0x000000ff9700720c */ /* 0x000fe20003f85340 */
[----:B------:R-:W-:Y:S01]  /*5340*/  UPLOP3.LUT UP0, UPT, UPT, UPT, UPT, 0x40, 0x4 ;  /* 0x000000000004789c */ /* 0x000fe20003f0e870 */
[----:B------:R-:W-:Y:S01]  /*5350*/  ISETP.NE.AND.EX P2, PT, RZ, UR39, PT, P2 ;  /* 0x00000027ff007c0c */ /* 0x000fe2000bf45320 */
[----:B------:R-:W-:Y:S01]  /*5360*/  UISETP.NE.AND.EX UP1, UPT, UR45, URZ, UPT, UP1 ;  /* 0x000000ff2d00728c */ /* 0x000fe2000bf25310 */
[----:B------:R-:W-:Y:S04]  /*5370*/  PLOP3.LUT P1, PT, PT, PT, UP2, 0x80, 0x8 ;  /* 0x000000000008781c */ /* 0x000fe80003f2f028 */
[----:B------:R-:W-:Y:S06]  /*5380*/  @UP2 UPLOP3.LUT UP0, UPT, UPT, UPT, UP1, 0x80, 0x8 ;  /* 0x000000000008289c */ /* 0x000fec0003f0f010 */
[----:B------:R-:W-:Y:S01]  /*5390*/  PLOP3.LUT P0, PT, PT, PT, UP0, 0x80, 0x8 ;  /* 0x000000000008781c */ /* 0x000fe20003f0f008 */
[----:B------:R-:W-:Y:S01]  /*53a0*/  @!UPT UIADD3 URZ, UPT, UPT, URZ, URZ, URZ ;  /* 0x000000fffffff290 */ /* 0x000fe2000fffe0ff */
[----:B------:R-:W-:Y:S11]  /*53b0*/  BRA.U !UP1, `(.L_x_85) ;  /* 0x0000000109387547 */ /* 0x000ff6000b800000 */
[----:B------:R-:W-:Y:S01]  /*53c0*/  UISETP.NE.U32.AND UP0, UPT, UR38, URZ, UPT ;  /* 0x000000ff2600728c */ /* 0x000fe2000bf05070 */
[----:B------:R-:W-:Y:S02]  /*53d0*/  HFMA2 R0, -RZ, RZ, 0, 5.9604644775390625e-08 ;  /* 0x00000001ff007431 */ /* 0x000fe400000001ff */
[----:B------:R-:W-:Y:S01]  /*53e0*/  IMAD.MOV.U32 R155, RZ, RZ, 0x1 ;  /* 0x00000001ff9b7424 */ /* 0x000fe200078e00ff */
[----:B------:R-:W-:Y:S06]  /*53f0*/  UISETP.NE.AND.EX UP0, UPT, UR39, URZ, UPT, UP0 ;  /* 0x000000ff2700728c */ /* 0x000fec000bf05300 */
[----:B------:R-:W-:Y:S05]  /*5400*/  PLOP3.LUT P3, PT, PT, PT, UP0, 0x80, 0x8 ;  /* 0x000000000008781c */ /* 0x000fea0003f6f008 */
[----:B------:R-:W1:Y:S01]  /*5410*/  @UP0 LDCU.64 UR6, c[0x0][0x888] ;  /* 0x00011100ff0607ac */ /* 0x000e620008000a00 */
[----:B------:R-:W-:Y:S07]  /*5420*/  @UP0 UIMAD UR4, UR36, UR44, URZ ;  /* 0x0000002c240402a4 */ /* 0x000fee000f8e02ff */
[----:B------:R-:W-:Y:S01]  /*5430*/  @!P3 PRMT R155, R0, 0x7610, R155 ;  /* 0x00007610009bb816 */ /* 0x000fe2000000009b */
[----:B-1----:R-:W-:Y:S03]  /*5440*/  @UP0 UIMAD.WIDE UR6, UR4, 0x4, UR6 ;  /* 0x00000004040608a5 */ /* 0x002fe6000f8e0206 */
[----:B------:R-:W1:Y:S03]  /*5450*/  @!UP0 LDCU UR4, c[0x0][0x880] ;  /* 0x00011000ff0487ac */ /* 0x000e660008000800 */
[----:B------:R-:W-:Y:S01]  /*5460*/  IMAD.U32 R2, RZ, RZ, UR6 ;  /* 0x00000006ff027e24 */ /* 0x000fe2000f8e00ff */
[----:B------:R-:W-:Y:S05]  /*5470*/  MOV R3, UR7 ;  /* 0x0000000700037c02 */ /* 0x000fea0008000f00 */
[----:B-----5:R2:W5:Y:S02]  /*5480*/  @P3 LDG.E R81, desc[UR46][R2.64] ;  /* 0x0000002e02513981 */ /* 0x020564000c1e1900 */
[----:B-12---:R-:W-:Y:S02]  /*5490*/  @!P3 IMAD.U32 R81, RZ, RZ, UR4 ;  /* 0x00000004ff51be24 */ /* 0x006fe4000f8e00ff */
.L_x_85:
[----:B------:R-:W-:Y:S05]  /*54a0*/  @!P4 BRA `(.L_x_86) ;  /* 0x000000000020c947 */ /* 0x000fea0003800000 */
[----:B------:R-:W-:Y:S04]  /*54b0*/  ISETP.NE.U32.AND P3, PT, R148, RZ, PT ;  /* 0x000000ff9400720c */ /* 0x000fe80003f65070 */
[----:B------:R-:W-:Y:S11]  /*54c0*/  ISETP.NE.AND.EX P3, PT, R149, RZ, PT, P3 ;  /* 0x000000ff9500720c */ /* 0x000ff60003f65330 */
[----:B------:R-:W-:Y:S02]  /*54d0*/  @!UPT UIADD3 URZ, UPT, UPT, URZ, URZ, URZ ;  /* 0x000000fffffff290 */ /* 0x000fe4000fffe0ff */
[----:B------:R-:W1:Y:S01]  /*54e0*/  @P3 LDC.64 R2, c[0x0][0x8a8] ;  /* 0x00022a00ff023b82 */ /* 0x000e620000000a00 */
[----:B------:R-:W-:Y:S04]  /*54f0*/  @P3 IMAD R0, R150, UR36, RZ ;  /* 0x0000002496003c24 */ /* 0x000fe8000f8e02ff */
[----:B-1----:R-:W-:Y:S05]  /*5500*/  @P3 IMAD.WIDE R2, R0, 0x4, R2 ;  /* 0x0000000400023825 */ /* 0x002fea00078e0202 */
[----:B-----5:R1:W5:Y:S02]  /*5510*/  @P3 LDG.E R78, desc[UR46][R2.64] ;  /* 0x0000002e024e3981 */ /* 0x020364000c1e1900 */
[----:B-1----:R-:W2:Y:S02]  /*5520*/  @!P3 LDC R78, c[0x0][0x8a0] ;  /* 0x00022800ff4ebb82 */ /* 0x002ea40000000800 */
.L_x_86:
[----:B-----5:R-:W-:Y:S01]  /*5530*/  FSETP.NEU.AND P3, PT, R81, RZ, PT ;  /* 0x000000ff5100720b */ /* 0x020fe20003f6d000 */
[----:B------:R-:W-:Y:S01]  /*5540*/  IMAD.SHL.U32 R178, R160, 0x2, RZ ;  /* 0x00000002a0b27824 */ /* 0x000fe200078e00ff */
[----:B------:R-:W-:Y:S01]  /*5550*/  SEL R3, RZ, 0xffffffff, P2 ;  /* 0xffffffffff037807 */ /* 0x000fe20001000000 */
[----:B------:R-:W-:Y:S01]  /*5560*/  IMAD.SHL.U32 R100, R168, 0x10, RZ ;  /* 0x00000010a8647824 */ /* 0x000fe200078e00ff */
[----:B------:R-:W-:Y:S01]  /*5570*/  @P1 LOP3.LUT P2, RZ, R155, 0xff, RZ, 0xc0, !PT ;  /* 0x000000ff9bff1812 */ /* 0x000fe2000784c0ff */
[----:B------:R-:W-:Y:S01]  /*5580*/  VIADD R179, R178, UR48 ;  /* 0x00000030b2b37c36 */ /* 0x000fe20008000000 */
[----:B------:R-:W-:Y:S01]  /*5590*/  @P1 SEL R2, RZ, 0xffffffff, P3 ;  /* 0xffffffffff021807 */ /* 0x000fe20001800000 */
[----:B------:R-:W-:Y:S01]  /*55a0*/  IMAD.SHL.U32 R102, R169, 0x10, RZ ;  /* 0x00000010a9667824 */ /* 0x000fe200078e00ff */
[----:B------:R-:W-:Y:S01]  /*55b0*/  LOP3.LUT R167, R167, 0x1, RZ, 0x3c, !PT ;  /* 0x00000001a7a77812 */ /* 0x000fe200078e3cff */
[----:B------:R-:W-:Y:S01]  /*55c0*/  IMAD.IADD R175, R179, 0x1, R100 ;  /* 0x00000001b3af7824 */ /* 0x000fe200078e0264 */
[----:B------:R-:W-:Y:S01]  /*55d0*/  @P0 SEL R2, R3, R2, !P2 ;  /* 0x0000000203020207 */ /* 0x000fe20005000000 */
[----:B------:R-:W-:Y:S01]  /*55e0*/  BSSY B1, `(.L_x_87) ;  /* 0x000004f000017945 */ /* 0x000fe20003800000 */
[----:B------:R-:W-:Y:S01]  /*55f0*/  LEA R87, R76, UR48, 0x3 ;  /* 0x000000304c577c11 */ /* 0x000fe2000f8e18ff */
[----:B------:R-:W-:Y:S01]  /*5600*/  IMAD.MOV.U32 R103, RZ, RZ, 0x1 ;  /* 0x00000001ff677424 */ /* 0x000fe200078e00ff */
[----:B------:R-:W-:Y:S01]  /*5610*/  @P1 LOP3.LUT R2, R2, 0x1, RZ, 0xc0, !PT ;  /* 0x0000000102021812 */ /* 0x000fe200078ec0ff */
[----:B------:R-:W-:Y:S01]  /*5620*/  IMAD R80, R76, 0x100, R79 ;  /* 0x000001004c507824 */ /* 0x000fe200078e024f */
[----:B------:R-:W-:Y:S01]  /*5630*/  SHF.L.U32 R0, R166, 0x1f, RZ ;  /* 0x0000001fa6007819 */ /* 0x000fe200000006ff */
[----:B------:R-:W-:Y:S01]  /*5640*/  IMAD.MOV.U32 R101, RZ, RZ, RZ ;  /* 0x000000ffff657224 */ /* 0x000fe200078e00ff */
[----:B------:R-:W-:Y:S02]  /*5650*/  ISETP.NE.U32.OR P5, PT, R2, 0x1, !P1 ;  /* 0x000000010200780c */ /* 0x000fe40004fa5470 */
[----:B------:R-:W-:Y:S02]  /*5660*/  CS2R R146, SRZ ;  /* 0x0000000000927805 */ /* 0x000fe4000001ff00 */
[----:B------:R-:W-:Y:S02]  /*5670*/  PLOP3.LUT P2, PT, PT, PT, UP1, 0x80, 0x8 ;  /* 0x000000000008781c */ /* 0x000fe40003f4f018 */
[----:B------:R-:W-:Y:S02]  /*5680*/  CS2R R144, SRZ ;  /* 0x0000000000907805 */ /* 0x000fe4000001ff00 */
[----:B------:R-:W-:Y:S02]  /*5690*/  SEL R2, RZ, 0xffffffff, P3 ;  /* 0xffffffffff027807 */ /* 0x000fe40001800000 */
[----:B------:R-:W-:Y:S02]  /*56a0*/  CS2R R138, SRZ ;  /* 0x00000000008a7805 */ /* 0x000fe4000001ff00 */
[----:B------:R-:W-:Y:S02]  /*56b0*/  LOP3.LUT P3, R172, R155, 0xff, RZ, 0xc0, !PT ;  /* 0x000000ff9bac7812 */ /* 0x000fe4000786c0ff */
[----:B------:R-:W-:Y:S02]  /*56c0*/  CS2R R136, SRZ ;  /* 0x0000000000887805 */ /* 0x000fe4000001ff00 */
[----:B------:R-:W-:Y:S02]  /*56d0*/  P2R R176, PR, RZ, 0x20 ;  /* 0x00000020ffb07803 */ /* 0x000fe40000000000 */
[----:B------:R-:W-:Y:S02]  /*56e0*/  CS2R R130, SRZ ;  /* 0x0000000000827805 */ /* 0x000fe4000001ff00 */
[----:B------:R-:W-:Y:S02]  /*56f0*/  CS2R R128, SRZ ;  /* 0x0000000000807805 */ /* 0x000fe4000001ff00 */
[----:B------:R-:W-:Y:S02]  /*5700*/  CS2R R122, SRZ ;  /* 0x00000000007a7805 */ /* 0x000fe4000001ff00 */
[----:B------:R-:W-:Y:S02]  /*5710*/  CS2R R120, SRZ ;  /* 0x0000000000787805 */ /* 0x000fe4000001ff00 */
[----:B------:R-:W-:Y:S02]  /*5720*/  @P5 SHF.L.U32 R4, R167, 0x1f, RZ ;  /* 0x0000001fa7045819 */ /* 0x000fe400000006ff */
[----:B------:R-:W-:Y:S02]  /*5730*/  CS2R R114, SRZ ;  /* 0x0000000000727805 */ /* 0x000fe4000001ff00 */
[----:B------:R-:W-:Y:S02]  /*5740*/  @P2 SEL R2, R3, R2, !P3 ;  /* 0x0000000203022207 */ /* 0x000fe40005800000 */
[----:B------:R-:W-:Y:S01]  /*5750*/  CS2R R112, SRZ ;  /* 0x0000000000707805 */ /* 0x000fe2000001ff00 */
[----:B------:R-:W1:Y:S01]  /*5760*/  @P5 SYNCS.PHASECHK.TRANS64.TRYWAIT P1, [UR48+0x30], R4 ;  /* 0x00003004ff0055a7 */ /* 0x000e620008021130 */
[----:B------:R-:W-:Y:S02]  /*5770*/  CS2R R106, SRZ ;  /* 0x00000000006a7805 */ /* 0x000fe4000001ff00 */
[----:B------:R-:W-:Y:S02]  /*5780*/  LOP3.LUT R2, R2, 0x1, RZ, 0xc0, !PT ;  /* 0x0000000102027812 */ /* 0x000fe400078ec0ff */
[----:B------:R-:W-:Y:S02]  /*5790*/  CS2R R104, SRZ ;  /* 0x0000000000687805 */ /* 0x000fe4000001ff00 */
[----:B------:R-:W-:Y:S02]  /*57a0*/  CS2R R98, SRZ ;  /* 0x0000000000627805 */ /* 0x000fe4000001ff00 */
[----:B------:R-:W-:Y:S02]  /*57b0*/  CS2R R96, SRZ ;  /* 0x0000000000607805 */ /* 0x000fe4000001ff00 */
[----:B------:R-:W-:Y:S02]  /*57c0*/  ISETP.NE.U32.AND P4, PT, R2, 0x1, PT ;  /* 0x000000010200780c */ /* 0x000fe40003f85070 */
[----:B------:R-:W-:Y:S02]  /*57d0*/  CS2R R90, SRZ ;  /* 0x00000000005a7805 */ /* 0x000fe4000001ff00 */
[----:B------:R-:W-:Y:S01]  /*57e0*/  CS2R R88, SRZ ;  /* 0x0000000000587805 */ /* 0x000fe2000001ff00 */
[----:B------:R-:W-:Y:S01]  /*57f0*/  IMAD.IADD R177, R179, 0x1, R102 ;  /* 0x00000001b3b17824 */ /* 0x000fe200078e0266 */
[----:B------:R-:W-:Y:S01]  /*5800*/  P2R R108, PR, RZ, 0x10 ;  /* 0x00000010ff6c7803 */ /* 0x000fe20000000000 */
[----:B------:R-:W-:Y:S01]  /*5810*/  IMAD.IADD R174, R102, 0x1, R175 ;  /* 0x0000000166ae7824 */ /* 0x000fe200078e02af */
[----:B------:R3:W4:Y:S01]  /*5820*/  SYNCS.PHASECHK.TRANS64.TRYWAIT P0, [R87+URZ+0xa0], R0 ;  /* 0x0000a000570075a7 */ /* 0x00072200080011ff */
[----:B-1----:R-:W-:Y:S01]  /*5830*/  @P5 SEL R103, RZ, 0x1, !P1 ;  /* 0x00000001ff675807 */ /* 0x002fe20004800000 */
[----:B---3--:R-:W-:Y:S06]  /*5840*/  @!P5 BRA `(.L_x_88) ;  /* 0x0000000000a0d947 */ /* 0x008fec0003800000 */
[----:B------:R-:W-:Y:S01]  /*5850*/  @P4 IMAD.MOV.U32 R2, RZ, RZ, -0x10 ;  /* 0xfffffff0ff024424 */ /* 0x000fe200078e00ff */
[----:B------:R-:W-:Y:S01]  /*5860*/  ISETP.NE.AND P1, PT, R103, RZ, PT ;  /* 0x000000ff6700720c */ /* 0x000fe20003f25270 */
[----:B------:R-:W-:Y:S01]  /*5870*/  BSSY B0, `(.L_x_89) ;  /* 0x0000010000007945 */ /* 0x000fe20003800000 */
[----:B------:R-:W-:Y:S02]  /*5880*/  ISETP.NE.U32.AND P5, PT, R161, 0x1, PT ;  /* 0x00000001a100780c */ /* 0x000fe40003fa5070 */
[----:B------:R-:W-:Y:S02]  /*5890*/  CS2R R98, SRZ ;  /* 0x0000000000627805 */ /* 0x000fe4000001ff00 */
[----:B------:R-:W-:Y:S02]  /*58a0*/  CS2R R96, SRZ ;  /* 0x0000000000607805 */ /* 0x000fe4000001ff00 */
[----:B------:R-:W-:Y:S02]  /*58b0*/  CS2R R114, SRZ ;  /* 0x0000000000727805 */ /* 0x000fe4000001ff00 */
[----:B------:R-:W-:Y:S02]  /*58c0*/  @P4 SEL R2, R2, 0x10, !P5 ;  /* 0x0000001002024807 */ /* 0x000fe40006800000 */
[----:B------:R-:W-:Y:S02]  /*58d0*/  CS2R R112, SRZ ;  /* 0x0000000000707805 */ /* 0x000fe4000001ff00 */
[----:B------:R-:W-:Y:S02]  /*58e0*/  CS2R R130, SRZ ;  /* 0x0000000000827805 */ /* 0x000fe4000001ff00 */
[----:B------:R-:W-:Y:S01]  /*58f0*/  CS2R R128, SRZ ;  /* 0x0000000000807805 */ /* 0x000fe2000001ff00 */
[----:B------:R-:W-:Y:S02]  /*5900*/  @P4 IMAD.IADD R7, R179, 0x1, R2 ;  /* 0x00000001b3074824 */ /* 0x000fe400078e0202 */
[C---:B------:R-:W-:Y:S02]  /*5910*/  @P4 IMAD.IADD R6, R2.reuse, 0x1, R177 ;  /* 0x0000000102064824 */ /* 0x040fe400078e02b1 */
[----:B------:R-:W-:Y:S01]  /*5920*/  @P4 IMAD.IADD R5, R2, 0x1, R175 ;  /* 0x0000000102054824 */ /* 0x000fe200078e02af */
[----:B------:R-:W-:Y:S06]  /*5930*/  @P1 BRA `(.L_x_90) ;  /* 0x00000000000c1947 */ /* 0x000fec0003800000 */
[----:B------:R-:W-:Y:S04]  /*5940*/  SHF.L.U32 R4, R167, 0x1f, RZ ;  /* 0x0000001fa7047819 */ /* 0x000fe800000006ff */
[----:B------:R-:W1:Y:S02]  /*5950*/  SYNCS.PHASECHK.TRANS64.TRYWAIT P1, [UR48+0x30], R4 ;  /* 0x00003004ff0075a7 */ /* 0x000e640008021130 */
[----:B-1----:R-:W-:Y:S05]  /*5960*/  @!P1 BRA `(.L_x_91) ;  /* 0x0000005c00189947 */ /* 0x002fea0003800000 */
.L_x_90:
[----:B------:R-:W-:Y:S05]  /*5970*/  BSYNC B0 ;  /* 0x0000000000007941 */ /* 0x000fea0003800000 */
.L_x_89:
[----:B------:R-:W-:Y:S01]  /*5980*/  ISETP.NE.AND P1, PT, R108, RZ, PT ;  /* 0x000000ff6c00720c */ /* 0x000fe20003f25270 */
[----:B------:R-:W-:Y:S01]  /*5990*/  IMAD.MOV.U32 R147, RZ, RZ, RZ ;  /* 0x000000ffff937224 */ /* 0x000fe200078e00ff */
[----:B------:R-:W-:Y:S02]  /*59a0*/  CS2R R144, SRZ ;  /* 0x0000000000907805 */ /* 0x000fe4000001ff00 */
[----:B------:R-:W-:Y:S02]  /*59b0*/  CS2R R90, SRZ ;  /* 0x00000000005a7805 */ /* 0x000fe4000001ff00 */
[----:B------:R-:W-:Y:S02]  /*59c0*/  CS2R R88, SRZ ;  /* 0x0000000000587805 */ /* 0x000fe4000001ff00 */
[----:B------:R-:W-:Y:S02]  /*59d0*/  CS2R R106, SRZ ;  /* 0x00000000006a7805 */ /* 0x000fe4000001ff00 */
[----:B------:R-:W-:Y:S02]  /*59e0*/  CS2R R104, SRZ ;  /* 0x0000000000687805 */ /* 0x000fe4000001ff00 */
[----:B------:R-:W-:Y:S02]  /*59f0*/  CS2R R122, SRZ ;  /* 0x00000000007a7805 */ /* 0x000fe4000001ff00 */
[----:B------:R-:W-:Y:S02]  /*5a00*/  CS2R R120, SRZ ;  /* 0x0000000000787805 */ /* 0x000fe4000001ff00 */
[----:B------:R-:W-:Y:S02]  /*5a10*/  CS2R R138, SRZ ;  /* 0x00000000008a7805 */ /* 0x000fe4000001ff00 */
[----:B------:R-:W-:Y:S01]  /*5a20*/  CS2R R136, SRZ ;  /* 0x0000000000887805 */ /* 0x000fe2000001ff00 */
[----:B------:R-:W-:Y:S01]  /*5a30*/  IMAD.MOV.U32 R101, RZ, RZ, 0x1 ;  /* 0x00000001ff657424 */ /* 0x000fe200078e00ff */
[----:B------:R3:W1:Y:S01]  /*5a40*/  @P1 LDS.128 R96, [R7+0x400] ;  /* 0x0004000007601984 */ /* 0x0006620000000c00 */
[----:B------:R-:W-:Y:S03]  /*5a50*/  @P1 IMAD.IADD R2, R2, 0x1, R174 ;  /* 0x0000000102021824 */ /* 0x000fe600078e02ae */
[----:B------:R3:W1:Y:S04]  /*5a60*/  @P1 LDS.128 R112, [R6+0x400] ;  /* 0x0004000006701984 */ /* 0x0006680000000c00 */
[----:B------:R3:W1:Y:S04]  /*5a70*/  @P1 LDS.128 R128, [R5+0x400] ;  /* 0x0004000005801984 */ /* 0x0006680000000c00 */
[----:B------:R3:W1:Y:S04]  /*5a80*/  @P1 LDS.128 R144, [R2+0x400] ;  /* 0x0004000002901984 */ /* 0x0006680000000c00 */
[----:B------:R3:W1:Y:S04]  /*5a90*/  @P1 LDS.128 R88, [R178+UR48+0x400] ;  /* 0x00040030b2581984 */ /* 0x0006680008000c00 */
[----:B------:R3:W1:Y:S04]  /*5aa0*/  @P1 LDS.128 R104, [R177+0x400] ;  /* 0x00040000b1681984 */ /* 0x0006680000000c00 */
[----:B------:R3:W1:Y:S04]  /*5ab0*/  @P1 LDS.128 R120, [R175+0x400] ;  /* 0x00040000af781984 */ /* 0x0006680000000c00 */
[----:B------:R3:W1:Y:S02]  /*5ac0*/  @P1 LDS.128 R136, [R174+0x400] ;  /* 0x00040000ae881984 */ /* 0x0006640000000c00 */
.L_x_88:
[----:B------:R-:W-:Y:S05]  /*5ad0*/  BSYNC B1 ;  /* 0x0000000000017941 */ /* 0x000fea0003800000 */
.L_x_87:
[----:B-1----:R-:W-:Y:S04]  /*5ae0*/  SHF.R.U32.HI R3, RZ, 0x15, R80 ;  /* 0x00000015ff037819 */ /* 0x002fe80000011650 */
[----:B------:R-:W-:Y:S01]  /*5af0*/  LOP3.LUT P1, RZ, R3, 0x3, R162, 0x48, !PT ;  /* 0x0000000303ff7812 */ /* 0x000fe200078248a2 */
[----:B------:R-:W-:Y:S01]  /*5b00*/  @!UPT UIADD3 URZ, UPT, UPT, URZ, URZ, URZ ;  /* 0x000000fffffff290 */ /* 0x000fe2000fffe0ff */
[----:B----4-:R-:W-:Y:S11]  /*5b10*/  @P0 BRA `(.L_x_92) ;  /* 0x0000000000080947 */ /* 0x010ff60003800000 */
[----:B------:R-:W1:Y:S02]  /*5b20*/  SYNCS.PHASECHK.TRANS64.TRYWAIT P0, [R87+URZ+0xa0], R0 ;  /* 0x0000a000570075a7 */ /* 0x000e6400080011ff */
[----:B-1----:R-:W-:Y:S05]  /*5b30*/  @!P0 BRA `(.L_x_93) ;  /* 0x0000005800bc8947 */ /* 0x002fea0003800000 */
.L_x_92:
[----:B------:R-:W-:Y:S05]  /*5b40*/  @!P1 BRA `(.L_x_94) ;  /* 0x0000000000409947 */ /* 0x000fea0003800000 */
[----:B------:R-:W4:Y:S01]  /*5b50*/  LDCU.64 UR8, c[0x4][0x70] ;  /* 0x01000e00ff0877ac */ /* 0x000f220008000a00 */
[----:B------:R-:W-:Y:S01]  /*5b60*/  MOV R3, 0x0 ;  /* 0x0000000000037802 */ /* 0x000fe20000000f00 */
[----:B------:R-:W-:Y:S02]  /*5b70*/  HFMA2 R12, -RZ, RZ, 0, 5.9604644775390625e-08 ;  /* 0x00000001ff0c7431 */ /* 0x000fe400000001ff */
[----:B------:R-:W-:Y:S02]  /*5b80*/  IMAD.MOV.U32 R8, RZ, RZ, 0x192 ;  /* 0x00000192ff087424 */ /* 0x000fe400078e00ff */
[----:B------:R-:W-:Y:S01]  /*5b90*/  IMAD.MOV.U32 R13, RZ, RZ, RZ ;  /* 0x000000ffff0d7224 */ /* 0x000fe200078e00ff */
[----:B------:R-:W5:Y:S01]  /*5ba0*/  LDCU.64 UR6, c[0x4][0x78] ;  /* 0x01000f00ff0677ac */ /* 0x000f620008000a00 */
[----:B---3--:R-:W3:Y:S01]  /*5bb0*/  LDC.64 R2, c[0x4][R3] ;  /* 0x0100000003027b82 */ /* 0x008ee20000000a00 */
[----:B------:R-:W1:Y:S01]  /*5bc0*/  LDCU.64 UR4, c[0x4][0x10] ;  /* 0x01000200ff0477ac */ /* 0x000e620008000a00 */
[----:B----4-:R-:W-:Y:S01]  /*5bd0*/  MOV R5, UR9 ;  /* 0x0000000900057c02 */ /* 0x010fe20008000f00 */
[----:B------:R-:W-:Y:S01]  /*5be0*/  IMAD.U32 R4, RZ, RZ, UR8 ;  /* 0x00000008ff047e24 */ /* 0x000fe2000f8e00ff */
[----:B-----5:R-:W-:Y:S01]  /*5bf0*/  MOV R7, UR7 ;  /* 0x0000000700077c02 */ /* 0x020fe20008000f00 */
[----:B------:R-:W-:Y:S01]  /*5c00*/  IMAD.U32 R6, RZ, RZ, UR6 ;  /* 0x00000006ff067e24 */ /* 0x000fe2000f8e00ff */
[----:B-1----:R-:W-:Y:S01]  /*5c10*/  MOV R11, UR5 ;  /* 0x00000005000b7c02 */ /* 0x002fe20008000f00 */
[----:B------:R-:W-:Y:S02]  /*5c20*/  IMAD.U32 R10, RZ, RZ, UR4 ;  /* 0x00000004ff0a7e24 */ /* 0x000fe4000f8e00ff */
[----:B------:R-:W-:Y:S07]  /*5c30*/  LEPC R20, `(.L_x_94) ;  /* 0x000000001014794e */ /* 0x000fee0000000000 */
[----:B--23--:R-:W-:Y:S05]  /*5c40*/  CALL.ABS.NOINC R2 ;  /* 0x0000000002007343 */ /* 0x00cfea0003c00000 */
.L_x_94:
[----:B------:R-:W-:Y:S05]  /*5c50*/  WARPSYNC.ALL ;  /* 0x0000000000007948 */ /* 0x000fea0003800000 */
[----:B------:R-:W-:Y:S01]  /*5c60*/  R2UR UR4, R80 ;  /* 0x00000000500472ca */ /* 0x000fe200000e0000 */
[--C-:B------:R-:W-:Y:S01]  /*5c70*/  HADD2.F32 R82, -RZ, R88.reuse.H0_H0 ;  /* 0x20000058ff527230 */ /* 0x100fe20000004100 */
[----:B------:R-:W-:Y:S01]  /*5c80*/  MOV R110, 0xfffffff0 ;  /* 0xfffffff0006e7802 */ /* 0x000fe20000000f00 */
[----:B------:R-:W-:Y:S01]  /*5c90*/  HADD2.F32 R83, -RZ, R88.H1_H1 ;  /* 0x30000058ff537230 */ /* 0x000fe20000004100 */
[----:B------:R-:W-:Y:S01]  /*5ca0*/  ISETP.NE.U32.AND P6, PT, R161, 0x1, PT ;  /* 0x00000001a100780c */ /* 0x000fe20003fc5070 */
[----:B------:R-:W-:Y:S01]  /*5cb0*/  HADD2.F32 R84, -RZ, R89.H1_H1 ;  /* 0x30000059ff547230 */ /* 0x000fe20000004100 */
[----:B------:R-:W-:Y:S01]  /*5cc0*/  ISETP.NE.AND P0, PT, R170, RZ, PT ;  /* 0x000000ffaa00720c */ /* 0x000fe20003f05270 */
[--C-:B------:R-:W-:Y:S01]  /*5cd0*/  HADD2.F32 R85, -RZ, R107.reuse.H0_H0 ;  /* 0x2000006bff557230 */ /* 0x100fe20000004100 */
[----:B------:R-:W-:Y:S01]  /*5ce0*/  SEL R110, R110, 0x10, !P6 ;  /* 0x000000106e6e7807 */ /* 0x000fe20007000000 */
[----:B------:R-:W-:Y:S01]  /*5cf0*/  HADD2.F32 R86, -RZ, R107.H1_H1 ;  /* 0x3000006bff567230 */ /* 0x000fe20000004100 */
[----:B------:R-:W-:Y:S02]  /*5d00*/  BSSY.RECONVERGENT B0, `(.L_x_95) ;  /* 0x00000fb000007945 */ /* 0x000fe40003800200 */
[----:B------:R-:W-:Y:S01]  /*5d10*/  IADD3 R179, PT, PT, R179, R110, RZ ;  /* 0x0000006eb3b37210 */ /* 0x000fe20007ffe0ff */
[----:B---3--:R-:W1:Y:S01]  /*5d20*/  LDTM.x64 R4, tmem[UR4] ;  /* 0x00000004000479ee */ /* 0x008e620008340000 */
[C---:B------:R-:W-:Y:S02]  /*5d30*/  IADD3 R180, PT, PT, R110.reuse, R177, RZ ;  /* 0x000000b16eb47210 */ /* 0x040fe40007ffe0ff */
[C---:B------:R-:W-:Y:S02]  /*5d40*/  IADD3 R182, PT, PT, R110.reuse, R175, RZ ;  /* 0x000000af6eb67210 */ /* 0x040fe40007ffe0ff */
[----:B------:R-:W-:Y:S01]  /*5d50*/  IADD3 R181, PT, PT, R110, R174, RZ ;  /* 0x000000ae6eb57210 */ /* 0x000fe20007ffe0ff */
[C---:B-12---:R-:W-:Y:S01]  /*5d60*/  FMUL R0, R78.reuse, R4 ;  /* 0x000000044e007220 */ /* 0x046fe20000400000 */
[C---:B------:R-:W-:Y:S01]  /*5d70*/  FMUL R2, R78.reuse, R5 ;  /* 0x000000054e027220 */ /* 0x040fe20000400000 */
[C---:B------:R-:W-:Y:S01]  /*5d80*/  FMUL R3, R78.reuse, R6 ;  /* 0x000000064e037220 */ /* 0x040fe20000400000 */
[C---:B------:R-:W-:Y:S01]  /*5d90*/  FMUL R7, R78.reuse, R7 ;  /* 0x000000074e077220 */ /* 0x040fe20000400000 */
[C---:B------:R-:W-:Y:S01]  /*5da0*/  FFMA R0, R81.reuse, R82, R0 ;  /* 0x0000005251007223 */ /* 0x040fe20000000000 */
[----:B------:R-:W-:Y:S02]  /*5db0*/  HADD2.F32 R82, -RZ, R89.H0_H0 ;  /* 0x20000059ff527230 */ /* 0x000fe40000004100 */
[C---:B------:R-:W-:Y:S01]  /*5dc0*/  FFMA R2, R81.reuse, R83, R2 ;  /* 0x0000005351027223 */ /* 0x040fe20000000002 */
[--C-:B------:R-:W-:Y:S02]  /*5dd0*/  HADD2.F32 R83, -RZ, R90.reuse.H0_H0 ;  /* 0x2000005aff537230 */ /* 0x100fe40000004100 */
[C---:B------:R-:W-:Y:S01]  /*5de0*/  FMUL R4, R78.reuse, R8 ;  /* 0x000000084e047220 */ /* 0x040fe20000400000 */
[----:B------:R-:W-:Y:S01]  /*5df0*/  FMUL R5, R78, R9 ;  /* 0x000000094e057220 */ /* 0x000fe20000400000 */
[C---:B------:R-:W-:Y:S01]  /*5e00*/  FFMA R3, R81.reuse, R82, R3 ;  /* 0x0000005251037223 */ /* 0x040fe20000000003 */
[----:B------:R-:W-:Y:S01]  /*5e10*/  HADD2.F32 R82, -RZ, R90.H1_H1 ;  /* 0x3000005aff527230 */ /* 0x000fe20000004100 */
[----:B------:R-:W-:Y:S01]  /*5e20*/  F2FP.F16.F32.PACK_AB R92, R2, R0 ;  /* 0x00000000025c723e */ /* 0x000fe200000000ff */
[C---:B------:R-:W-:Y:S01]  /*5e30*/  FFMA R7, R81.reuse, R84, R7 ;  /* 0x0000005451077223 */ /* 0x040fe20000000007 */
[C---:B------:R-:W-:Y:S01]  /*5e40*/  FFMA R4, R81.reuse, R83, R4 ;  /* 0x0000005351047223 */ /* 0x040fe20000000004 */
[--C-:B------:R-:W-:Y:S02]  /*5e50*/  HADD2.F32 R83, -RZ, R91.reuse.H0_H0 ;  /* 0x2000005bff537230 */ /* 0x100fe40000004100 */
[----:B------:R-:W-:Y:S01]  /*5e60*/  FFMA R5, R81, R82, R5 ;  /* 0x0000005251057223 */ /* 0x000fe20000000005 */
[C---:B------:R-:W-:Y:S01]  /*5e70*/  FMUL R6, R78.reuse, R10 ;  /* 0x0000000a4e067220 */ /* 0x040fe20000400000 */
[----:B------:R-:W-:Y:S01]  /*5e80*/  HADD2.F32 R82, -RZ, R91.H1_H1 ;  /* 0x3000005bff527230 */ /* 0x000fe20000004100 */
[----:B------:R-:W-:Y:S01]  /*5e90*/  F2FP.F16.F32.PACK_AB R93, R7, R3 ;  /* 0x00000003075d723e */ /* 0x000fe200000000ff */
[C---:B------:R-:W-:Y:S01]  /*5ea0*/  FMUL R11, R78.reuse, R11 ;  /* 0x0000000b4e0b7220 */ /* 0x040fe20000400000 */
[----:B------:R-:W-:Y:S01]  /*5eb0*/  F2FP.F16.F32.PACK_AB R94, R5, R4 ;  /* 0x00000004055e723e */ /* 0x000fe200000000ff */
[C---:B------:R-:W-:Y:S01]  /*5ec0*/  FFMA R6, R81.reuse, R83, R6 ;  /* 0x0000005351067223 */ /* 0x040fe20000000006 */
[C---:B------:R-:W-:Y:S01]  /*5ed0*/  FMUL R8, R78.reuse, R12 ;  /* 0x0000000c4e087220 */ /* 0x040fe20000400000 */
[----:B------:R-:W-:Y:S01]  /*5ee0*/  FFMA R11, R81, R82, R11 ;  /* 0x00000052510b7223 */ /* 0x000fe2000000000b */
[--C-:B------:R-:W-:Y:S02]  /*5ef0*/  HADD2.F32 R82, -RZ, R96.reuse.H0_H0 ;  /* 0x20000060ff527230 */ /* 0x100fe40000004100 */
[C---:B------:R-:W-:Y:S01]  /*5f00*/  FMUL R9, R78.reuse, R13 ;  /* 0x0000000d4e097220 */ /* 0x040fe20000400000 */
[----:B------:R-:W-:Y:S02]  /*5f10*/  HADD2.F32 R84, -RZ, R96.H1_H1 ;  /* 0x30000060ff547230 */ /* 0x000fe40000004100 */
[C---:B------:R-:W-:Y:S01]  /*5f20*/  FMUL R10, R78.reuse, R14 ;  /* 0x0000000e4e0a7220 */ /* 0x040fe20000400000 */
[--C-:B------:R-:W-:Y:S01]  /*5f30*/  HADD2.F32 R83, -RZ, R97.reuse.H0_H0 ;  /* 0x20000061ff537230 */ /* 0x100fe20000004100 */
[----:B------:R-:W-:Y:S01]  /*5f40*/  F2FP.F16.F32.PACK_AB R95, R11, R6 ;  /* 0x000000060b5f723e */ /* 0x000fe200000000ff */
[C---:B------:R-:W-:Y:S01]  /*5f50*/  FFMA R8, R81.reuse, R82, R8 ;  /* 0x0000005251087223 */ /* 0x040fe20000000008 */
[----:B------:R-:W-:Y:S02]  /*5f60*/  HADD2.F32 R82, -RZ, R97.H1_H1 ;  /* 0x30000061ff527230 */ /* 0x000fe40000004100 */
[C---:B------:R-:W-:Y:S01]  /*5f70*/  FFMA R9, R81.reuse, R84, R9 ;  /* 0x0000005451097223 */ /* 0x040fe20000000009 */
[----:B------:R-:W-:Y:S01]  /*5f80*/  FFMA R10, R81, R83, R10 ;  /* 0x00000053510a7223 */ /* 0x000fe2000000000a */
[----:B------:R1:W-:Y:S01]  /*5f90*/  STS.128 [R178+UR48+0x400], R92 ;  /* 0x0004005cb2007988 */ /* 0x0003e20008000c30 */
[C---:B------:R-:W-:Y:S01]  /*5fa0*/  FMUL R15, R78.reuse, R15 ;  /* 0x0000000f4e0f7220 */ /* 0x040fe20000400000 */
[--C-:B------:R-:W-:Y:S01]  /*5fb0*/  HADD2.F32 R83, -RZ, R98.reuse.H0_H0 ;  /* 0x20000062ff537230 */ /* 0x100fe20000004100 */
[----:B------:R-:W-:Y:S01]  /*5fc0*/  F2FP.F16.F32.PACK_AB R116, R9, R8 ;  /* 0x000000080974723e */ /* 0x000fe200000000ff */
[----:B------:R-:W-:Y:S02]  /*5fd0*/  HADD2.F32 R84, -RZ, R98.H1_H1 ;  /* 0x30000062ff547230 */ /* 0x000fe40000004100 */
[----:B------:R-:W-:Y:S01]  /*5fe0*/  FFMA R15, R81, R82, R15 ;  /* 0x00000052510f7223 */ /* 0x000fe2000000000f */
[C---:B------:R-:W-:Y:S01]  /*5ff0*/  FMUL R12, R78.reuse, R16 ;  /* 0x000000104e0c7220 */ /* 0x040fe20000400000 */
[C---:B------:R-:W-:Y:S01]  /*6000*/  FMUL R13, R78.reuse, R17 ;  /* 0x000000114e0d7220 */ /* 0x040fe20000400000 */
[--C-:B------:R-:W-:Y:S02]  /*6010*/  HADD2.F32 R82, -RZ, R99.reuse.H0_H0 ;  /* 0x20000063ff527230 */ /* 0x100fe40000004100 */
[C---:B------:R-:W-:Y:S01]  /*6020*/  FMUL R14, R78.reuse, R18 ;  /* 0x000000124e0e7220 */ /* 0x040fe20000400000 */
[----:B------:R-:W-:Y:S01]  /*6030*/  F2FP.F16.F32.PACK_AB R117, R15, R10 ;  /* 0x0000000a0f75723e */ /* 0x000fe200000000ff */
[C---:B------:R-:W-:Y:S01]  /*6040*/  FFMA R12, R81.reuse, R83, R12 ;  /* 0x00000053510c7223 */ /* 0x040fe2000000000c */
[C---:B------:R-:W-:Y:S01]  /*6050*/  FFMA R13, R81.reuse, R84, R13 ;  /* 0x00000054510d7223 */ /* 0x040fe2000000000d */
[----:B------:R-:W-:Y:S01]  /*6060*/  FFMA R14, R81, R82, R14 ;  /* 0x00000052510e7223 */ /* 0x000fe2000000000e */
[----:B------:R-:W-:Y:S02]  /*6070*/  HADD2.F32 R84, -RZ, R99.H1_H1 ;  /* 0x30000063ff547230 */ /* 0x000fe40000004100 */
[C---:B------:R-:W-:Y:S01]  /*6080*/  FMUL R19, R78.reuse, R19 ;  /* 0x000000134e137220 */ /* 0x040fe20000400000 */
[--C-:B------:R-:W-:Y:S01]  /*6090*/  HADD2.F32 R82, -RZ, R104.reuse.H0_H0 ;  /* 0x20000068ff527230 */ /* 0x100fe20000004100 */
[----:B------:R-:W-:Y:S01]  /*60a0*/  F2FP.F16.F32.PACK_AB R118, R13, R12 ;  /* 0x0000000c0d76723e */ /* 0x000fe200000000ff */
[C---:B------:R-:W-:Y:S01]  /*60b0*/  FMUL R16, R78.reuse, R20 ;  /* 0x000000144e107220 */ /* 0x040fe20000400000 */
[C---:B------:R-:W-:Y:S01]  /*60c0*/  FFMA R19, R81.reuse, R84, R19 ;  /* 0x0000005451137223 */ /* 0x040fe20000000013 */
[----:B------:R-:W-:Y:S02]  /*60d0*/  HADD2.F32 R84, -RZ, R104.H1_H1 ;  /* 0x30000068ff547230 */ /* 0x000fe40000004100 */
[C---:B------:R-:W-:Y:S01]  /*60e0*/  FMUL R17, R78.reuse, R21 ;  /* 0x000000154e117220 */ /* 0x040fe20000400000 */
[----:B------:R-:W-:Y:S01]  /*60f0*/  FFMA R16, R81, R82, R16 ;  /* 0x0000005251107223 */ /* 0x000fe20000000010 */
[--C-:B------:R-:W-:Y:S01]  /*6100*/  HADD2.F32 R82, -RZ, R105.reuse.H0_H0 ;  /* 0x20000069ff527230 */ /* 0x100fe20000004100 */
[----:B------:R-:W-:Y:S01]  /*6110*/  F2FP.F16.F32.PACK_AB R119, R19, R14 ;  /* 0x0000000e1377723e */ /* 0x000fe200000000ff */
[----:B------:R-:W-:Y:S01]  /*6120*/  FFMA R17, R81, R84, R17 ;  /* 0x0000005451117223 */ /* 0x000fe20000000011 */
[C---:B------:R-:W-:Y:S01]  /*6130*/  FMUL R18, R78.reuse, R22 ;  /* 0x000000164e127220 */ /* 0x040fe20000400000 */
[C---:B------:R-:W-:Y:S01]  /*6140*/  FMUL R23, R78.reuse, R23 ;  /* 0x000000174e177220 */ /* 0x040fe20000400000 */
[--C-:B------:R-:W-:Y:S01]  /*6150*/  HADD2.F32 R83, -RZ, R106.reuse.H0_H0 ;  /* 0x2000006aff537230 */ /* 0x100fe20000004100 */
[----:B------:R2:W-:Y:S01]  /*6160*/  STS.128 [R179+0x400], R116 ;  /* 0x00040074b3007388 */ /* 0x0005e20000000c00 */
[----:B------:R-:W-:Y:S01]  /*6170*/  F2FP.F16.F32.PACK_AB R124, R17, R16 ;  /* 0x00000010117c723e */ /* 0x000fe200000000ff */
[C---:B------:R-:W-:Y:S01]  /*6180*/  FFMA R18, R81.reuse, R82, R18 ;  /* 0x0000005251127223 */ /* 0x040fe20000000012 */
[----:B------:R-:W-:Y:S02]  /*6190*/  HADD2.F32 R82, -RZ, R105.H1_H1 ;  /* 0x30000069ff527230 */ /* 0x000fe40000004100 */
[C---:B------:R-:W-:Y:S01]  /*61a0*/  FMUL R20, R78.reuse, R24 ;  /* 0x000000184e147220 */ /* 0x040fe20000400000 */
[----:B------:R-:W-:Y:S02]  /*61b0*/  HADD2.F32 R84, -RZ, R106.H1_H1 ;  /* 0x3000006aff547230 */ /* 0x000fe40000004100 */
[C---:B------:R-:W-:Y:S01]  /*61c0*/  FMUL R21, R78.reuse, R25 ;  /* 0x000000194e157220 */ /* 0x040fe20000400000 */
[C---:B------:R-:W-:Y:S01]  /*61d0*/  FMUL R22, R78.reuse, R26 ;  /* 0x0000001a4e167220 */ /* 0x040fe20000400000 */
[C---:B------:R-:W-:Y:S01]  /*61e0*/  FFMA R23, R81.reuse, R82, R23 ;  /* 0x0000005251177223 */ /* 0x040fe20000000017 */
[C---:B------:R-:W-:Y:S01]  /*61f0*/  FFMA R20, R81.reuse, R83, R20 ;  /* 0x0000005351147223 */ /* 0x040fe20000000014 */
[C---:B------:R-:W-:Y:S01]  /*6200*/  FFMA R21, R81.reuse, R84, R21 ;  /* 0x0000005451157223 */ /* 0x040fe20000000015 */
[----:B------:R-:W-:Y:S01]  /*6210*/  FFMA R22, R81, R85, R22 ;  /* 0x0000005551167223 */ /* 0x000fe20000000016 */
[C---:B------:R-:W-:Y:S01]  /*6220*/  FMUL R27, R78.reuse, R27 ;  /* 0x0000001b4e1b7220 */ /* 0x040fe20000400000 */
[--C-:B------:R-:W-:Y:S01]  /*6230*/  HADD2.F32 R82, -RZ, R112.reuse.H0_H0 ;  /* 0x20000070ff527230 */ /* 0x100fe20000004100 */
[----:B------:R-:W-:Y:S01]  /*6240*/  F2FP.F16.F32.PACK_AB R125, R23, R18 ;  /* 0x00000012177d723e */ /* 0x000fe200000000ff */
[C---:B------:R-:W-:Y:S01]  /*6250*/  FMUL R24, R78.reuse, R28 ;  /* 0x0000001c4e187220 */ /* 0x040fe20000400000 */
[----:B------:R-:W-:Y:S01]  /*6260*/  F2FP.F16.F32.PACK_AB R126, R21, R20 ;  /* 0x00000014157e723e */ /* 0x000fe200000000ff */
[C---:B------:R-:W-:Y:S01]  /*6270*/  FFMA R27, R81.reuse, R86, R27 ;  /* 0x00000056511b7223 */ /* 0x040fe2000000001b */
[----:B------:R-:W-:Y:S02]  /*6280*/  HADD2.F32 R84, -RZ, R112.H1_H1 ;  /* 0x30000070ff547230 */ /* 0x000fe40000004100 */
[----:B------:R-:W-:Y:S01]  /*6290*/  FFMA R24, R81, R82, R24 ;  /* 0x0000005251187223 */ /* 0x000fe20000000018 */
[C---:B------:R-:W-:Y:S01]  /*62a0*/  FMUL R25, R78.reuse, R29 ;  /* 0x0000001d4e197220 */ /* 0x040fe20000400000 */
[--C-:B------:R-:W-:Y:S01]  /*62b0*/  HADD2.F32 R83, -RZ, R113.reuse.H0_H0 ;  /* 0x20000071ff537230 */ /* 0x100fe20000004100 */
[----:B------:R-:W-:Y:S01]  /*62c0*/  F2FP.F16.F32.PACK_AB R127, R27, R22 ;  /* 0x000000161b7f723e */ /* 0x000fe200000000ff */
[C---:B------:R-:W-:Y:S01]  /*62d0*/  FMUL R26, R78.reuse, R30 ;  /* 0x0000001e4e1a7220 */ /* 0x040fe20000400000 */
[----:B------:R-:W-:Y:S02]  /*62e0*/  HADD2.F32 R82, -RZ, R113.H1_H1 ;  /* 0x30000071ff527230 */ /* 0x000fe40000004100 */
[C---:B------:R-:W-:Y:S01]  /*62f0*/  FFMA R25, R81.reuse, R84, R25 ;  /* 0x0000005451197223 */ /* 0x040fe20000000019 */
[C---:B------:R-:W-:Y:S01]  /*6300*/  FMUL R31, R78.reuse, R31 ;  /* 0x0000001f4e1f7220 */ /* 0x040fe20000400000 */
[----:B------:R3:W-:Y:S01]  /*6310*/  STS.128 [R177+0x400], R124 ;  /* 0x0004007cb1007388 */ /* 0x0007e20000000c00 */
[----:B------:R-:W-:Y:S01]  /*6320*/  FFMA R26, R81, R83, R26 ;  /* 0x00000053511a7223 */ /* 0x000fe2000000001a */
[--C-:B------:R-:W-:Y:S01]  /*6330*/  HADD2.F32 R83, -RZ, R114.reuse.H0_H0 ;  /* 0x20000072ff537230 */ /* 0x100fe20000004100 */
[----:B-1----:R-:W-:Y:S01]  /*6340*/  F2FP.F16.F32.PACK_AB R92, R25, R24 ;  /* 0x00000018195c723e */ /* 0x002fe200000000ff */
[----:B------:R-:W-:Y:S01]  /*6350*/  FFMA R31, R81, R82, R31 ;  /* 0x00000052511f7223 */ /* 0x000fe2000000001f */
[C---:B------:R-:W-:Y:S01]  /*6360*/  FMUL R28, R78.reuse, R32 ;  /* 0x000000204e1c7220 */ /* 0x040fe20000400000 */
[----:B------:R-:W-:Y:S02]  /*6370*/  HADD2.F32 R82, -RZ, R114.H1_H1 ;  /* 0x30000072ff527230 */ /* 0x000fe40000004100 */
[C---:B------:R-:W-:Y:S01]  /*6380*/  FMUL R29, R78.reuse, R33 ;  /* 0x000000214e1d7220 */ /* 0x040fe20000400000 */
[--C-:B------:R-:W-:Y:S01]  /*6390*/  HADD2.F32 R85, -RZ, R115.reuse.H0_H0 ;  /* 0x20000073ff557230 */ /* 0x100fe20000004100 */
[----:B------:R-:W-:Y:S01]  /*63a0*/  F2FP.F16.F32.PACK_AB R93, R31, R26 ;  /* 0x0000001a1f5d723e */ /* 0x000fe200000000ff */
[C---:B------:R-:W-:Y:S01]  /*63b0*/  FFMA R28, R81.reuse, R83, R28 ;  /* 0x00000053511c7223 */ /* 0x040fe2000000001c */
        /* <DEDUP_REMOVED lines=16> */
[----:B------:R-:W-:Y:S01]  /*64c0*/  HADD2.F32 R82, -RZ, R121.H1_H1 ;  /* 0x30000079ff527230 */ /* 0x000fe20000004100 */
[----:B------:R1:W-:Y:S01]  /*64d0*/  STS.128 [R180+0x400], R92 ;  /* 0x0004005cb4007388 */ /* 0x0003e20000000c00 */
[C---:B------:R-:W-:Y:S01]  /*64e0*/  FMUL R39, R78.reuse, R39 ;  /* 0x000000274e277220 */ /* 0x040fe20000400000 */
[----:B--2---:R-:W-:Y:S01]  /*64f0*/  F2FP.F16.F32.PACK_AB R116, R33, R32 ;  /* 0x000000202174723e */ /* 0x004fe200000000ff */
[C---:B------:R-:W-:Y:S01]  /*6500*/  FFMA R34, R81.reuse, R83, R34 ;  /* 0x0000005351227223 */ /* 0x040fe20000000022 */
[--C-:B------:R-:W-:Y:S02]  /*6510*/  HADD2.F32 R83, -RZ, R122.reuse.H0_H0 ;  /* 0x2000007aff537230 */ /* 0x100fe40000004100 */
        /* <DEDUP_REMOVED lines=26> */
[----:B---3--:R-:W-:Y:S01]  /*66c0*/  F2FP.F16.F32.PACK_AB R124, R41, R40 ;  /* 0x00000028297c723e */ /* 0x008fe200000000ff */
        /* <DEDUP_REMOVED lines=9> */
[C---:B------:R-:W-:Y:S01]  /*6760*/  FFMA R45, R81.reuse, R84, R45 ;  /* 0x00000054512d7223 */ /* 0x040fe2000000002d */
[C---:B------:R-:W-:Y:S01]  /*6770*/  FMUL R46, R78.reuse, R50 ;  /* 0x000000324e2e7220 */ /* 0x040fe20000400000 */
[----:B------:R-:W-:Y:S02]  /*6780*/  HADD2.F32 R82, -RZ, R131.H1_H1 ;  /* 0x30000083ff527230 */ /* 0x000fe40000004100 */
[C---:B------:R-:W-:Y:S01]  /*6790*/  FMUL R51, R78.reuse, R51 ;  /* 0x000000334e337220 */ /* 0x040fe20000400000 */
[C---:B------:R-:W-:Y:S01]  /*67a0*/  FMUL R48, R78.reuse, R52 ;  /* 0x000000344e307220 */ /* 0x040fe20000400000 */
[C---:B------:R-:W-:Y:S01]  /*67b0*/  FFMA R46, R81.reuse, R83, R46 ;  /* 0x00000053512e7223 */ /* 0x040fe2000000002e */
[--C-:B------:R-:W-:Y:S02]  /*67c0*/  HADD2.F32 R83, -RZ, R136.reuse.H0_H0 ;  /* 0x20000088ff537230 */ /* 0x100fe40000004100 */
[C---:B------:R-:W-:Y:S01]  /*67d0*/  FFMA R51, R81.reuse, R82, R51 ;  /* 0x0000005251337223 */ /* 0x040fe20000000033 */
[----:B------:R-:W-:Y:S02]  /*67e0*/  HADD2.F32 R84, -RZ, R136.H1_H1 ;  /* 0x30000088ff547230 */ /* 0x000fe40000004100 */
[C---:B------:R-:W-:Y:S01]  /*67f0*/  FMUL R49, R78.reuse, R53 ;  /* 0x000000354e317220 */ /* 0x040fe20000400000 */
[--C-:B------:R-:W-:Y:S02]  /*6800*/  HADD2.F32 R85, -RZ, R137.reuse.H0_H0 ;  /* 0x20000089ff557230 */ /* 0x100fe40000004100 */
[C---:B------:R-:W-:Y:S01]  /*6810*/  FMUL R50, R78.reuse, R54 ;  /* 0x000000364e327220 */ /* 0x040fe20000400000 */
[----:B------:R-:W-:Y:S02]  /*6820*/  HADD2.F32 R82, -RZ, R137.H1_H1 ;  /* 0x30000089ff527230 */ /* 0x000fe40000004100 */
[C---:B------:R-:W-:Y:S01]  /*6830*/  FMUL R55, R78.reuse, R55 ;  /* 0x000000374e377220 */ /* 0x040fe20000400000 */
[C---:B------:R-:W-:Y:S01]  /*6840*/  FFMA R48, R81.reuse, R83, R48 ;  /* 0x0000005351307223 */ /* 0x040fe20000000030 */
[C---:B------:R-:W-:Y:S01]  /*6850*/  FFMA R49, R81.reuse, R84, R49 ;  /* 0x0000005451317223 */ /* 0x040fe20000000031 */
[C---:B------:R-:W-:Y:S01]  /*6860*/  FFMA R50, R81.reuse, R85, R50 ;  /* 0x0000005551327223 */ /* 0x040fe20000000032 */
[C---:B------:R-:W-:Y:S01]  /*6870*/  FFMA R55, R81.reuse, R82, R55 ;  /* 0x0000005251377223 */ /* 0x040fe20000000037 */
[--C-:B------:R-:W-:Y:S02]  /*6880*/  HADD2.F32 R83, -RZ, R138.reuse.H0_H0 ;  /* 0x2000008aff537230 */ /* 0x100fe40000004100 */
[C---:B------:R-:W-:Y:S01]  /*6890*/  FMUL R52, R78.reuse, R56 ;  /* 0x000000384e347220 */ /* 0x040fe20000400000 */
        /* <DEDUP_REMOVED lines=9> */
[----:B------:R-:W-:Y:S01]  /*6930*/  FFMA R59, R81, R84, R59 ;  /* 0x00000054513b7223 */ /* 0x000fe2000000003b */
[--C-:B------:R-:W-:Y:S02]  /*6940*/  HADD2.F32 R82, -RZ, R144.reuse.H0_H0 ;  /* 0x20000090ff527230 */ /* 0x100fe40000004100 */
[C---:B------:R-:W-:Y:S01]  /*6950*/  FMUL R56, R78.reuse, R60 ;  /* 0x0000003c4e387220 */ /* 0x040fe20000400000 */
[----:B------:R-:W-:Y:S02]  /*6960*/  HADD2.F32 R84, -RZ, R144.H1_H1 ;  /* 0x30000090ff547230 */ /* 0x000fe40000004100 */
[C---:B------:R-:W-:Y:S01]  /*6970*/  FMUL R57, R78.reuse, R61 ;  /* 0x0000003d4e397220 */ /* 0x040fe20000400000 */
[--C-:B------:R-:W-:Y:S02]  /*6980*/  HADD2.F32 R83, -RZ, R145.reuse.H0_H0 ;  /* 0x20000091ff537230 */ /* 0x100fe40000004100 */
[C---:B------:R-:W-:Y:S01]  /*6990*/  FMUL R58, R78.reuse, R62 ;  /* 0x0000003e4e3a7220 */ /* 0x040fe20000400000 */
[----:B------:R-:W-:Y:S01]  /*69a0*/  F2FP.F16.F32.PACK_AB R126, R45, R44 ;  /* 0x0000002c2d7e723e */ /* 0x000fe200000000ff */
[----:B------:R-:W-:Y:S01]  /*69b0*/  FFMA R56, R81, R82, R56 ;  /* 0x0000005251387223 */ /* 0x000fe20000000038 */
[----:B------:R-:W-:Y:S01]  /*69c0*/  F2FP.F16.F32.PACK_AB R127, R51, R46 ;  /* 0x0000002e337f723e */ /* 0x000fe200000000ff */
[C---:B------:R-:W-:Y:S01]  /*69d0*/  FFMA R57, R81.reuse, R84, R57 ;  /* 0x0000005451397223 */ /* 0x040fe20000000039 */
[C---:B------:R-:W-:Y:S01]  /*69e0*/  FFMA R58, R81.reuse, R83, R58 ;  /* 0x00000053513a7223 */ /* 0x040fe2000000003a */
[----:B------:R-:W-:Y:S02]  /*69f0*/  HADD2.F32 R82, -RZ, R145.H1_H1 ;  /* 0x30000091ff527230 */ /* 0x000fe40000004100 */
[C---:B------:R-:W-:Y:S01]  /*6a00*/  FMUL R63, R78.reuse, R63 ;  /* 0x0000003f4e3f7220 */ /* 0x040fe20000400000 */
[----:B------:R1:W-:Y:S01]  /*6a10*/  STS.128 [R182+0x400], R124 ;  /* 0x0004007cb6007388 */ /* 0x0003e20000000c00 */
[--C-:B------:R-:W-:Y:S02]  /*6a20*/  HADD2.F32 R83, -RZ, R146.reuse.H0_H0 ;  /* 0x20000092ff537230 */ /* 0x100fe40000004100 */
[C---:B------:R-:W-:Y:S01]  /*6a30*/  FMUL R60, R78.reuse, R64 ;  /* 0x000000404e3c7220 */ /* 0x040fe20000400000 */
[----:B------:R-:W-:Y:S02]  /*6a40*/  HADD2.F32 R84, -RZ, R146.H1_H1 ;  /* 0x30000092ff547230 */ /* 0x000fe40000004100 */
[C---:B------:R-:W-:Y:S01]  /*6a50*/  FMUL R61, R78.reuse, R65 ;  /* 0x000000414e3d7220 */ /* 0x040fe20000400000 */
[--C-:B------:R-:W-:Y:S02]  /*6a60*/  HADD2.F32 R85, -RZ, R147.reuse.H0_H0 ;  /* 0x20000093ff557230 */ /* 0x100fe40000004100 */
[C---:B------:R-:W-:Y:S01]  /*6a70*/  FMUL R62, R78.reuse, R66 ;  /* 0x000000424e3e7220 */ /* 0x040fe20000400000 */
[----:B------:R-:W-:Y:S02]  /*6a80*/  HADD2.F32 R86, -RZ, R147.H1_H1 ;  /* 0x30000093ff567230 */ /* 0x000fe40000004100 */
[----:B------:R-:W-:Y:S01]  /*6a90*/  FFMA R63, R81, R82, R63 ;  /* 0x00000052513f7223 */ /* 0x000fe2000000003f */
[----:B------:R-:W-:Y:S01]  /*6aa0*/  FMUL R67, R78, R67 ;  /* 0x000000434e437220 */ /* 0x000fe20000400000 */
[----:B------:R-:W-:Y:S01]  /*6ab0*/  F2FP.F16.F32.PACK_AB R132, R49, R48 ;  /* 0x000000303184723e */ /* 0x000fe200000000ff */
[----:B------:R-:W-:Y:S01]  /*6ac0*/  FFMA R60, R81, R83, R60 ;  /* 0x00000053513c7223 */ /* 0x000fe2000000003c */
[----:B------:R-:W-:Y:S01]  /*6ad0*/  F2FP.F16.F32.PACK_AB R133, R55, R50 ;  /* 0x000000323785723e */ /* 0x000fe200000000ff */
[----:B------:R-:W-:Y:S01]  /*6ae0*/  FFMA R61, R81, R84, R61 ;  /* 0x00000054513d7223 */ /* 0x000fe2000000003d */
[----:B------:R-:W-:Y:S01]  /*6af0*/  F2FP.F16.F32.PACK_AB R134, R53, R52 ;  /* 0x000000343586723e */ /* 0x000fe200000000ff */
[----:B------:R-:W-:Y:S01]  /*6b00*/  FFMA R62, R81, R85, R62 ;  /* 0x00000055513e7223 */ /* 0x000fe2000000003e */
[----:B------:R-:W-:Y:S01]  /*6b10*/  F2FP.F16.F32.PACK_AB R135, R59, R54 ;  /* 0x000000363b87723e */ /* 0x000fe200000000ff */
[----:B------:R-:W-:Y:S01]  /*6b20*/  FFMA R67, R81, R86, R67 ;  /* 0x0000005651437223 */ /* 0x000fe20000000043 */
[----:B------:R-:W-:Y:S02]  /*6b30*/  F2FP.F16.F32.PACK_AB R140, R57, R56 ;  /* 0x00000038398c723e */ /* 0x000fe400000000ff */
[----:B------:R-:W-:Y:S01]  /*6b40*/  F2FP.F16.F32.PACK_AB R141, R63, R58 ;  /* 0x0000003a3f8d723e */ /* 0x000fe200000000ff */
[----:B------:R1:W-:Y:S01]  /*6b50*/  STS.128 [R174+0x400], R132 ;  /* 0x00040084ae007388 */ /* 0x0003e20000000c00 */
[----:B------:R-:W-:Y:S02]  /*6b60*/  F2FP.F16.F32.PACK_AB R142, R61, R60 ;  /* 0x0000003c3d8e723e */ /* 0x000fe400000000ff */
[----:B------:R-:W-:Y:S05]  /*6b70*/  F2FP.F16.F32.PACK_AB R143, R67, R62 ;  /* 0x0000003e438f723e */ /* 0x000fea00000000ff */
[----:B------:R1:W-:Y:S01]  /*6b80*/  STS.128 [R181+0x400], R140 ;  /* 0x0004008cb5007388 */ /* 0x0003e20000000c00 */
[----:B------:R-:W-:Y:S01]  /*6b90*/  @!PT LDS RZ, [RZ] ;  /* 0x00000000fffff984 */ /* 0x000fe20000000800 */
[----:B------:R-:W-:Y:S01]  /*6ba0*/  @!PT LDS RZ, [RZ] ;  /* 0x00000000fffff984 */ /* 0x000fe20000000800 */
[----:B------:R-:W-:Y:S01]  /*6bb0*/  @!PT LDS RZ, [RZ] ;  /* 0x00000000fffff984 */ /* 0x000fe20000000800 */
[----:B------:R-:W-:Y:S01]  /*6bc0*/  @!PT LDS RZ, [RZ] ;  /* 0x00000000fffff984 */ /* 0x000fe20000000800 */
[----:B------:R2:W-:Y:S07]  /*6bd0*/  MEMBAR.ALL.CTA ;  /* 0x0000000000007992 */ /* 0x0005ee0000008000 */
[----:B--2---:R-:W2:Y:S02]  /*6be0*/  FENCE.VIEW.ASYNC.S ;  /* 0x00000000000073c6 */ /* 0x004ea40000000000 */
[----:B--2---:R-:W-:Y:S06]  /*6bf0*/  BAR.SYNC.DEFER_BLOCKING 0x1, 0x80 ;  /* 0x0042000000007b1d */ /* 0x004fec0000010000 */
[----:B------:R-:W-:Y:S05]  /*6c00*/  @P0 BRA `(.L_x_96) ;  /* 0x0000000000280947 */ /* 0x000fea0003800000 */
[----:B------:R-:W-:Y:S02]  /*6c10*/  UIADD3 UR4, UPT, UPT, UR48, 0x400, URZ ;  /* 0x0000040030047890 */ /* 0x000fe4000fffe0ff */
[----:B------:R-:W-:Y:S01]  /*6c20*/  UIADD3 UR6, UP0, UPT, UR52, 0x680, URZ ;  /* 0x0000068034067890 */ /* 0x000fe2000ff1e0ff */
[----:B------:R-:W-:Y:S03]  /*6c30*/  UMOV UR43, UR36 ;  /* 0x00000024002b7c82 */ /* 0x000fe60008000000 */
[----:B------:R-:W-:Y:S01]  /*6c40*/  MOV R163, UR4 ;  /* 0x0000000400a37c02 */ /* 0x000fe20008000f00 */
[----:B------:R-:W-:Y:S03]  /*6c50*/  UIADD3.X UR7, UPT, UPT, URZ, UR53, URZ, UP0, !UPT ;  /* 0x00000035ff077290 */ /* 0x000fe600087fe4ff */
[----:B------:R-:W-:Y:S11]  /*6c60*/  R2UR UR40, R163 ;  /* 0x00000000a32872ca */ /* 0x000ff600000e0000 */
[----:B------:R-:W-:Y:S02]  /*6c70*/  @!UPT UIADD3 URZ, UPT, UPT, URZ, URZ, URZ ;  /* 0x000000fffffff290 */ /* 0x000fe4000fffe0ff */
[----:B------:R2:W-:Y:S01]  /*6c80*/  UTMASTG.3D [UR40], [UR6] ;  /* 0x00000028060073b5 */ /* 0x0005e20008010000 */
[----:B------:R0:W-:Y:S01]  /*6c90*/  UTMACMDFLUSH ;  /* 0x00000000000079b7 */ /* 0x0001e20000000000 */
[----:B--2---:R-:W-:Y:S04]  /*6ca0*/  DEPBAR.LE SB0, 0x1 ;  /* 0x000080400000791a */ /* 0x004fe80000000000 */
.L_x_96:
[----:B------:R-:W-:Y:S05]  /*6cb0*/  BSYNC.RECONVERGENT B0 ;  /* 0x0000000000007941 */ /* 0x000fea0003800200 */
.L_x_95:
[----:B------:R-:W-:Y:S01]  /*6cc0*/  BAR.SYNC.DEFER_BLOCKING 0x1, 0x80 ;  /* 0x0042000000007b1d */ /* 0x000fe20000010000 */
[----:B------:R-:W-:Y:S01]  /*6cd0*/  ISETP.NE.AND P1, PT, R176, RZ, PT ;  /* 0x000000ffb000720c */ /* 0x000fe20003f25270 */
[----:B------:R-:W-:Y:S01]  /*6ce0*/  UISETP.NE.AND UP0, UPT, UR49, URZ, UPT ;  /* 0x000000ff3100728c */ /* 0x000fe2000bf05270 */
[----:B------:R-:W-:Y:S11]  /*6cf0*/  LEA R3, R101, UR48, 0x3 ;  /* 0x0000003065037c11 */ /* 0x000ff6000f8e18ff */
[----:B------:R-:W-:Y:S01]  /*6d00*/  @P1 SHF.L.U32 R2, R167, 0x1f, RZ ;  /* 0x0000001fa7021819 */ /* 0x000fe200000006ff */
[----:B------:R-:W-:Y:S06]  /*6d10*/  BRA.U !UP0, `(.L_x_97) ;  /* 0x0000000108247547 */ /* 0x000fec000b800000 */
[----:B------:R-:W-:Y:S01]  /*6d20*/  IMAD.U32 R5, RZ, RZ, UR51 ;  /* 0x00000033ff057e24 */ /* 0x000fe2000f8e00ff */
[----:B------:R-:W-:Y:S01]  /*6d30*/  MOV R0, UR37 ;  /* 0x0000002500007c02 */ /* 0x000fe20008000f00 */
[----:B------:R-:W-:Y:S03]  /*6d40*/  UIADD3 UR51, UPT, UPT, UR51, 0x1, URZ ;  /* 0x0000000133337890 */ /* 0x000fe6000fffe0ff */
[----:B------:R-:W-:Y:S01]  /*6d50*/  @P1 LEA R5, R5, UR48, 0x3 ;  /* 0x0000003005051c11 */ /* 0x000fe2000f8e18ff */
[----:B------:R-:W-:Y:S04]  /*6d60*/  UISETP.NE.AND UP0, UPT, UR51, 0x4, UPT ;  /* 0x000000043300788c */ /* 0x000fe8000bf05270 */
[----:B------:R-:W-:Y:S01]  /*6d70*/  @P1 VIADD R5, R5, 0x50 ;  /* 0x0000005005051836 */ /* 0x000fe20000000000 */
[----:B------:R-:W-:Y:S04]  /*6d80*/  USEL UR51, UR51, URZ, UP0 ;  /* 0x000000ff33337287 */ /* 0x000fe80008000000 */
[----:B------:R-:W-:Y:S04]  /*6d90*/  @P1 PRMT R0, R0, 0x654, R5 ;  /* 0x0000065400001816 */ /* 0x000fe80000000005 */
[----:B------:R2:W-:Y:S04]  /*6da0*/  @P1 SYNCS.ARRIVE.TRANS64.RED.A1T0 RZ, [R0+URZ], RZ ;  /* 0x000000ff00ff19a7 */ /* 0x0005e800081004ff */
.L_x_97:
[----:B------:R-:W3:Y:S01]  /*6db0*/  @P1 SYNCS.PHASECHK.TRANS64.TRYWAIT P0, [R3+URZ+0x30], R2 ;  /* 0x00003002030015a7 */ /* 0x000ee200080011ff */
[----:B------:R-:W-:Y:S01]  /*6dc0*/  BSSY B1, `(.L_x_98) ;  /* 0x000001f000017945 */ /* 0x000fe20003800000 */
[----:B---3--:R-:W-:Y:S03]  /*6dd0*/  @P1 SEL R103, RZ, 0x1, !P0 ;  /* 0x00000001ff671807 */ /* 0x008fe60004000000 */
[----:B------:R-:W-:Y:S05]  /*6de0*/  @!P1 BRA `(.L_x_99) ;  /* 0x0000000000709947 */ /* 0x000fea0003800000 */
[----:B------:R-:W-:Y:S01]  /*6df0*/  ISETP.NE.AND P1, PT, R108, RZ, PT ;  /* 0x000000ff6c00720c */ /* 0x000fe20003f25270 */
[----:B------:R-:W-:Y:S01]  /*6e00*/  BSSY B0, `(.L_x_100) ;  /* 0x000000b000007945 */ /* 0x000fe20003800000 */
[----:B------:R-:W-:Y:S11]  /*6e10*/  ISETP.NE.AND P0, PT, R103, RZ, PT ;  /* 0x000000ff6700720c */ /* 0x000ff60003f05270 */
[----:B------:R-:W-:Y:S05]  /*6e20*/  @P1 IMAD R4, R101, 0x4000, R178 ;  /* 0x0000400065041824 */ /* 0x000fea00078e02b2 */
[----:B------:R-:W-:Y:S04]  /*6e30*/  @P1 IADD3 R9, PT, PT, R4, UR48, RZ ;  /* 0x0000003004091c10 */ /* 0x000fe8000fffe0ff */
[----:B------:R-:W-:Y:S01]  /*6e40*/  @P1 IADD3 R7, PT, PT, R102, R9, RZ ;  /* 0x0000000966071210 */ /* 0x000fe20007ffe0ff */
[--C-:B------:R-:W-:Y:S02]  /*6e50*/  @P1 IMAD.IADD R5, R100, 0x1, R9.reuse ;  /* 0x0000000164051824 */ /* 0x100fe400078e0209 */
[----:B------:R-:W-:Y:S01]  /*6e60*/  @P1 IMAD.IADD R2, R110, 0x1, R9 ;  /* 0x000000016e021824 */ /* 0x000fe200078e0209 */
[----:B------:R-:W-:Y:S06]  /*6e70*/  @P0 BRA `(.L_x_101) ;  /* 0x00000000000c0947 */ /* 0x000fec0003800000 */
[----:B--2---:R-:W-:Y:S04]  /*6e80*/  SHF.L.U32 R0, R167, 0x1f, RZ ;  /* 0x0000001fa7007819 */ /* 0x004fe800000006ff */
[----:B------:R-:W2:Y:S02]  /*6e90*/  SYNCS.PHASECHK.TRANS64.TRYWAIT P0, [R3+URZ+0x30], R0 ;  /* 0x00003000030075a7 */ /* 0x000ea400080011ff */
[----:B--2---:R-:W-:Y:S05]  /*6ea0*/  @!P0 BRA `(.L_x_102) ;  /* 0x0000004400f48947 */ /* 0x004fea0003800000 */
.L_x_101:
[----:B------:R-:W-:Y:S05]  /*6eb0*/  BSYNC B0 ;  /* 0x0000000000007941 */ /* 0x000fea0003800000 */
.L_x_100:
[----:B------:R-:W-:Y:S01]  /*6ec0*/  ISETP.NE.AND P0, PT, R108, RZ, PT ;  /* 0x000000ff6c00720c */ /* 0x000fe20003f05270 */
[----:B------:R-:W-:Y:S11]  /*6ed0*/  VIADD R101, R101, 0x1 ;  /* 0x0000000165657836 */ /* 0x000ff60000000000 */
[----:B------:R-:W-:Y:S01]  /*6ee0*/  @!UPT UIADD3 URZ, UPT, UPT, URZ, URZ, URZ ;  /* 0x000000fffffff290 */ /* 0x000fe2000fffe0ff */
[----:B------:R3:W4:Y:S01]  /*6ef0*/  @P0 LDS.128 R88, [R4+UR48+0x400] ;  /* 0x0004003004580984 */ /* 0x0007220008000c00 */
[--C-:B--2---:R-:W-:Y:S01]  /*6f00*/  @P0 IMAD.IADD R3, R102, 0x1, R5.reuse ;  /* 0x0000000166030824 */ /* 0x104fe200078e0205 */
[C---:B------:R-:W-:Y:S01]  /*6f10*/  @P0 IADD3 R0, PT, PT, R110.reuse, R7, RZ ;  /* 0x000000076e000210 */ /* 0x040fe20007ffe0ff */
[C---:B------:R-:W-:Y:S01]  /*6f20*/  @P0 IMAD.IADD R6, R110.reuse, 0x1, R5 ;  /* 0x000000016e060824 */ /* 0x040fe200078e0205 */
[----:B------:R3:W2:Y:S02]  /*6f30*/  @P0 LDS.128 R96, [R2+0x400] ;  /* 0x0004000002600984 */ /* 0x0006a40000000c00 */
[----:B------:R-:W-:Y:S02]  /*6f40*/  @P0 IADD3 R8, PT, PT, R110, R3, RZ ;  /* 0x000000036e080210 */ /* 0x000fe40007ffe0ff */
[----:B------:R3:W1:Y:S04]  /*6f50*/  @P0 LDS.128 R104, [R7+0x400] ;  /* 0x0004000007680984 */ /* 0x0006680000000c00 */
[----:B------:R3:W1:Y:S04]  /*6f60*/  @P0 LDS.128 R112, [R0+0x400] ;  /* 0x0004000000700984 */ /* 0x0006680000000c00 */
[----:B------:R3:W1:Y:S04]  /*6f70*/  @P0 LDS.128 R120, [R5+0x400] ;  /* 0x0004000005780984 */ /* 0x0006680000000c00 */
[----:B------:R3:W1:Y:S04]  /*6f80*/  @P0 LDS.128 R128, [R6+0x400] ;  /* 0x0004000006800984 */ /* 0x0006680000000c00 */
[----:B------:R3:W1:Y:S04]  /*6f90*/  @P0 LDS.128 R136, [R3+0x400] ;  /* 0x0004000003880984 */ /* 0x0006680000000c00 */
[----:B------:R3:W1:Y:S02]  /*6fa0*/  @P0 LDS.128 R144, [R8+0x400] ;  /* 0x0004000008900984 */ /* 0x0006640000000c00 */
.L_x_99:
[----:B------:R-:W-:Y:S05]  /*6fb0*/  BSYNC B1 ;  /* 0x0000000000017941 */ /* 0x000fea0003800000 */
.L_x_98:
[----:B---3--:R-:W-:Y:S05]  /*6fc0*/  VIADD R3, R80, 0x40 ;  /* 0x0000004050037836 */ /* 0x008fea0000000000 */
[----:B------:R-:W-:Y:S04]  /*6fd0*/  SHF.R.U32.HI R3, RZ, 0x15, R3 ;  /* 0x00000015ff037819 */ /* 0x000fe80000011603 */
[----:B------:R-:W-:Y:S11]  /*6fe0*/  LOP3.LUT P0, RZ, R3, 0x3, R162, 0x48, !PT ;  /* 0x0000000303ff7812 */ /* 0x000ff600078048a2 */
[----:B------:R-:W-:Y:S02]  /*6ff0*/  @!UPT UIADD3 URZ, UPT, UPT, URZ, URZ, URZ ;  /* 0x000000fffffff290 */ /* 0x000fe4000fffe0ff */
[----:B------:R-:W-:Y:S05]  /*7000*/  @!P0 BRA `(.L_x_103) ;  /* 0x0000000000408947 */ /* 0x000fea0003800000 */
[----:B------:R-:W3:Y:S01]  /*7010*/  LDCU.64 UR8, c[0x4][0x70] ;  /* 0x01000e00ff0877ac */ /* 0x000ee20008000a00 */
[----:B------:R-:W-:Y:S01]  /*7020*/  MOV R3, 0x0 ;  /* 0x0000000000037802 */ /* 0x000fe20000000f00 */
[----:B------:R-:W-:Y:S02]  /*7030*/  HFMA2 R12, -RZ, RZ, 0, 5.9604644775390625e-08 ;  /* 0x00000001ff0c7431 */ /* 0x000fe400000001ff */
[----:B------:R-:W-:Y:S02]  /*7040*/  IMAD.MOV.U32 R8, RZ, RZ, 0x192 ;  /* 0x00000192ff087424 */ /* 0x000fe400078e00ff */
[----:B------:R-:W-:Y:S01]  /*7050*/  IMAD.MOV.U32 R13, RZ, RZ, RZ ;  /* 0x000000ffff0d7224 */ /* 0x000fe200078e00ff */
[----:B------:R-:W5:Y:S01]  /*7060*/  LDCU.64 UR6, c[0x4][0x78] ;  /* 0x01000f00ff0677ac */ /* 0x000f620008000a00 */
[----:B------:R-:W1:Y:S01]  /*7070*/  LDC.64 R2, c[0x4][R3] ;  /* 0x0100000003027b82 */ /* 0x000e620000000a00 */
[----:B------:R-:W2:Y:S01]  /*7080*/  LDCU.64 UR4, c[0x4][0x10] ;  /* 0x01000200ff0477ac */ /* 0x000ea20008000a00 */
[----:B---3--:R-:W-:Y:S01]  /*7090*/  MOV R5, UR9 ;  /* 0x0000000900057c02 */ /* 0x008fe20008000f00 */
[----:B------:R-:W-:Y:S01]  /*70a0*/  IMAD.U32 R4, RZ, RZ, UR8 ;  /* 0x00000008ff047e24 */ /* 0x000fe2000f8e00ff */
[----:B-----5:R-:W-:Y:S01]  /*70b0*/  MOV R7, UR7 ;  /* 0x0000000700077c02 */ /* 0x020fe20008000f00 */
[----:B------:R-:W-:Y:S01]  /*70c0*/  IMAD.U32 R6, RZ, RZ, UR6 ;  /* 0x00000006ff067e24 */ /* 0x000fe2000f8e00ff */
[----:B--2---:R-:W-:Y:S01]  /*70d0*/  MOV R11, UR5 ;  /* 0x00000005000b7c02 */ /* 0x004fe20008000f00 */
[----:B------:R-:W-:Y:S02]  /*70e0*/  IMAD.U32 R10, RZ, RZ, UR4 ;  /* 0x00000004ff0a7e24 */ /* 0x000fe4000f8e00ff */
[----:B------:R-:W-:Y:S07]  /*70f0*/  LEPC R20, `(.L_x_103) ;  /* 0x000000001014794e */ /* 0x000fee0000000000 */
[----:B-1--4-:R-:W-:Y:S05]  /*7100*/  CALL.ABS.NOINC R2 ;  /* 0x0000000002007343 */ /* 0x012fea0003c00000 */
.L_x_103:
[----:B------:R-:W-:Y:S05]  /*7110*/  WARPSYNC.ALL ;  /* 0x0000000000007948 */ /* 0x000fea0003800000 */
[----:B------:R-:W-:Y:S01]  /*7120*/  R2UR UR4, R80 ;  /* 0x00000000500472ca */ /* 0x000fe200000e0000 */
[--C-:B----4-:R-:W-:Y:S01]  /*7130*/  HADD2.F32 R82, -RZ, R88.reuse.H0_H0 ;  /* 0x20000058ff527230 */ /* 0x110fe20000004100 */
[----:B------:R-:W-:Y:S01]  /*7140*/  ISETP.NE.AND P6, PT, R176, RZ, PT ;  /* 0x000000ffb000720c */ /* 0x000fe20003fc5270 */
[----:B------:R-:W-:Y:S01]  /*7150*/  HADD2.F32 R83, -RZ, R88.H1_H1 ;  /* 0x30000058ff537230 */ /* 0x000fe20000004100 */
[----:B--2---:R-:W-:Y:S01]  /*7160*/  MOV R0, UR51 ;  /* 0x0000003300007c02 */ /* 0x004fe20008000f00 */
[--C-:B------:R-:W-:Y:S01]  /*7170*/  HADD2.F32 R84, -RZ, R89.reuse.H0_H0 ;  /* 0x20000059ff547230 */ /* 0x100fe20000004100 */
[----:B------:R-:W-:Y:S01]  /*7180*/  MOV R85, UR37 ;  /* 0x0000002500557c02 */ /* 0x000fe20008000f00 */
[----:B------:R-:W-:Y:S01]  /*7190*/  HADD2.F32 R86, -RZ, R89.H1_H1 ;  /* 0x30000059ff567230 */ /* 0x000fe20000004100 */
[----:B------:R-:W-:Y:S01]  /*71a0*/  ISETP.NE.AND P0, PT, R170, RZ, PT ;  /* 0x000000ffaa00720c */ /* 0x000fe20003f05270 */
[----:B------:R-:W-:Y:S04]  /*71b0*/  BSSY.RECONVERGENT B0, `(.L_x_104) ;  /* 0x00000fc000007945 */ /* 0x000fe80003800200 */
[----:B------:R-:W2:Y:S02]  /*71c0*/  LDTM.x64 R4, tmem[UR4+0x40] ;  /* 0x00004004000479ee */ /* 0x000ea40008340000 */
[----:B------:R-:W-:Y:S04]  /*71d0*/  @P6 LEA R0, R0, UR48, 0x3 ;  /* 0x0000003000006c11 */ /* 0x000fe8000f8e18ff */
[----:B------:R-:W-:Y:S04]  /*71e0*/  @P6 IADD3 R0, PT, PT, R0, 0x50, RZ ;  /* 0x0000005000006810 */ /* 0x000fe80007ffe0ff */
[----:B------:R-:W-:Y:S01]  /*71f0*/  @P6 PRMT R85, R85, 0x654, R0 ;  /* 0x0000065455556816 */ /* 0x000fe20000000000 */
[C---:B--2---:R-:W-:Y:S01]  /*7200*/  FMUL R0, R78.reuse, R4 ;  /* 0x000000044e007220 */ /* 0x044fe20000400000 */
[C---:B------:R-:W-:Y:S01]  /*7210*/  FMUL R2, R78.reuse, R5 ;  /* 0x000000054e027220 */ /* 0x040fe20000400000 */
[C---:B------:R-:W-:Y:S01]  /*7220*/  FMUL R3, R78.reuse, R6 ;  /* 0x000000064e037220 */ /* 0x040fe20000400000 */
[C---:B------:R-:W-:Y:S01]  /*7230*/  FMUL R7, R78.reuse, R7 ;  /* 0x000000074e077220 */ /* 0x040fe20000400000 */
[C---:B------:R-:W-:Y:S01]  /*7240*/  FFMA R0, R81.reuse, R82, R0 ;  /* 0x0000005251007223 */ /* 0x040fe20000000000 */
[C---:B------:R-:W-:Y:S01]  /*7250*/  FFMA R2, R81.reuse, R83, R2 ;  /* 0x0000005351027223 */ /* 0x040fe20000000002 */
[--C-:B------:R-:W-:Y:S02]  /*7260*/  HADD2.F32 R83, -RZ, R90.reuse.H0_H0 ;  /* 0x2000005aff537230 */ /* 0x100fe40000004100 */
[C---:B------:R-:W-:Y:S01]  /*7270*/  FFMA R3, R81.reuse, R84, R3 ;  /* 0x0000005451037223 */ /* 0x040fe20000000003 */
[----:B------:R-:W-:Y:S01]  /*7280*/  FFMA R7, R81, R86, R7 ;  /* 0x0000005651077223 */ /* 0x000fe20000000007 */
[----:B------:R-:W-:Y:S01]  /*7290*/  FMUL R4, R78, R8 ;  /* 0x000000084e047220 */ /* 0x000fe20000400000 */
[----:B-1----:R-:W-:Y:S01]  /*72a0*/  F2FP.F16.F32.PACK_AB R92, R2, R0 ;  /* 0x00000000025c723e */ /* 0x002fe200000000ff */
[----:B------:R-:W-:Y:S02]  /*72b0*/  HADD2.F32 R82, -RZ, R90.H1_H1 ;  /* 0x3000005aff527230 */ /* 0x000fe40000004100 */
[C---:B------:R-:W-:Y:S01]  /*72c0*/  FMUL R5, R78.reuse, R9 ;  /* 0x000000094e057220 */ /* 0x040fe20000400000 */
[----:B------:R-:W-:Y:S01]  /*72d0*/  F2FP.F16.F32.PACK_AB R93, R7, R3 ;  /* 0x00000003075d723e */ /* 0x000fe200000000ff */
        /* <DEDUP_REMOVED lines=19> */
[----:B------:R1:W-:Y:S01]  /*7410*/  STS.128 [R178+UR48+0x4400], R92 ;  /* 0x0044005cb2007988 */ /* 0x0003e20008000c30 */
        /* <DEDUP_REMOVED lines=8> */
[C---:B------:R-:W-:Y:S01]  /*74a0*/  FMUL R14, R78.reuse, R18 ;  /* 0x000000124e0e7220 */ /* 0x040fe20000400000 */
[----:B------:R-:W-:Y:S01]  /*74b0*/  F2FP.F16.F32.PACK_AB R117, R15, R10 ;  /* 0x0000000a0f75723e */ /* 0x000fe200000000ff */
[C---:B------:R-:W-:Y:S01]  /*74c0*/  FFMA R12, R81.reuse, R3, R12 ;  /* 0x00000003510c7223 */ /* 0x040fe2000000000c */
[--C-:B------:R-:W-:Y:S02]  /*74d0*/  HADD2.F32 R3, -RZ, R99.reuse.H0_H0 ;  /* 0x20000063ff037230 */ /* 0x100fe40000004100 */
[C---:B------:R-:W-:Y:S01]  /*74e0*/  FFMA R13, R81.reuse, R0, R13 ;  /* 0x00000000510d7223 */ /* 0x040fe2000000000d */
[----:B------:R-:W-:Y:S02]  /*74f0*/  HADD2.F32 R2, -RZ, R99.H1_H1 ;  /* 0x30000063ff027230 */ /* 0x000fe40000004100 */
[C---:B------:R-:W-:Y:S01]  /*7500*/  FMUL R19, R78.reuse, R19 ;  /* 0x000000134e137220 */ /* 0x040fe20000400000 */
[--C-:B------:R-:W-:Y:S02]  /*7510*/  HADD2.F32 R83, -RZ, R104.reuse.H0_H0 ;  /* 0x20000068ff537230 */ /* 0x100fe40000004100 */
[----:B------:R-:W-:Y:S01]  /*7520*/  FFMA R14, R81, R3, R14 ;  /* 0x00000003510e7223 */ /* 0x000fe2000000000e */
[----:B------:R-:W-:Y:S01]  /*7530*/  F2FP.F16.F32.PACK_AB R118, R13, R12 ;  /* 0x0000000c0d76723e */ /* 0x000fe200000000ff */
        /* <DEDUP_REMOVED lines=38> */
[C---:B------:R-:W-:Y:S01]  /*77a0*/  FMUL R31, R78.reuse, R31 ;  /* 0x0000001f4e1f7220 */ /* 0x040fe20000400000 */
[----:B------:R3:W-:Y:S01]  /*77b0*/  STS.128 [R177+0x4400], R124 ;  /* 0x0044007cb1007388 */ /* 0x0007e20000000c00 */
[--C-:B------:R-:W-:Y:S02]  /*77c0*/  HADD2.F32 R3, -RZ, R114.reuse.H0_H0 ;  /* 0x20000072ff037230 */ /* 0x100fe40000004100 */
[----:B------:R-:W-:Y:S01]  /*77d0*/  FFMA R26, R81, R0, R26 ;  /* 0x00000000511a7223 */ /* 0x000fe2000000001a */
[----:B------:R-:W-:Y:S01]  /*77e0*/  HADD2.F32 R0, -RZ, R113.H1_H1 ;  /* 0x30000071ff007230 */ /* 0x000fe20000004100 */
[----:B------:R-:W-:Y:S01]  /*77f0*/  F2FP.F16.F32.PACK_AB R132, R25, R24 ;  /* 0x000000181984723e */ /* 0x000fe200000000ff */
[C---:B------:R-:W-:Y:S01]  /*7800*/  FMUL R28, R78.reuse, R32 ;  /* 0x000000204e1c7220 */ /* 0x040fe20000400000 */
[----:B------:R-:W-:Y:S02]  /*7810*/  HADD2.F32 R2, -RZ, R114.H1_H1 ;  /* 0x30000072ff027230 */ /* 0x000fe40000004100 */
[C---:B------:R-:W-:Y:S01]  /*7820*/  FMUL R29, R78.reuse, R33 ;  /* 0x000000214e1d7220 */ /* 0x040fe20000400000 */
[--C-:B------:R-:W-:Y:S02]  /*7830*/  HADD2.F32 R83, -RZ, R115.reuse.H0_H0 ;  /* 0x20000073ff537230 */ /* 0x100fe40000004100 */
[C---:B------:R-:W-:Y:S01]  /*7840*/  FFMA R31, R81.reuse, R0, R31 ;  /* 0x00000000511f7223 */ /* 0x040fe2000000001f */
[C---:B------:R-:W-:Y:S01]  /*7850*/  FFMA R28, R81.reuse, R3, R28 ;  /* 0x00000003511c7223 */ /* 0x040fe2000000001c */
[----:B------:R-:W-:Y:S01]  /*7860*/  FFMA R29, R81, R2, R29 ;  /* 0x00000002511d7223 */ /* 0x000fe2000000001d */
[C---:B------:R-:W-:Y:S01]  /*7870*/  FMUL R30, R78.reuse, R34 ;  /* 0x000000224e1e7220 */ /* 0x040fe20000400000 */
[----:B------:R-:W-:Y:S01]  /*7880*/  HADD2.F32 R82, -RZ, R115.H1_H1 ;  /* 0x30000073ff527230 */ /* 0x000fe20000004100 */
[----:B------:R-:W-:Y:S01]  /*7890*/  F2FP.F16.F32.PACK_AB R133, R31, R26 ;  /* 0x0000001a1f85723e */ /* 0x000fe200000000ff */
        /* <DEDUP_REMOVED lines=16> */
[----:B-1----:R-:W-:Y:S01]  /*79a0*/  F2FP.F16.F32.PACK_AB R92, R33, R32 ;  /* 0x00000020215c723e */ /* 0x002fe200000000ff */
        /* <DEDUP_REMOVED lines=42> */
[--C-:B------:R-:W-:Y:S02]  /*7c50*/  HADD2.F32 R3, -RZ, R136.reuse.H0_H0 ;  /* 0x20000088ff037230 */ /* 0x100fe40000004100 */
[C---:B------:R-:W-:Y:S01]  /*7c60*/  FFMA R46, R81.reuse, R83, R46 ;  /* 0x00000053512e7223 */ /* 0x040fe2000000002e */
[C---:B------:R-:W-:Y:S01]  /*7c70*/  FMUL R48, R78.reuse, R52 ;  /* 0x000000344e307220 */ /* 0x040fe20000400000 */
        /* <DEDUP_REMOVED lines=17> */
[C---:B------:R-:W-:Y:S01]  /*7d90*/  FFMA R52, R81.reuse, R0, R52 ;  /* 0x0000000051347223 */ /* 0x040fe20000000034 */
[C---:B------:R-:W-:Y:S01]  /*7da0*/  FFMA R53, R81.reuse, R2, R53 ;  /* 0x0000000251357223 */ /* 0x040fe20000000035 */
[----:B------:R-:W-:Y:S02]  /*7db0*/  HADD2.F32 R0, -RZ, R139.H1_H1 ;  /* 0x3000008bff007230 */ /* 0x000fe40000004100 */
[----:B------:R-:W-:Y:S01]  /*7dc0*/  FFMA R54, R81, R3, R54 ;  /* 0x0000000351367223 */ /* 0x000fe20000000036 */
[C---:B------:R-:W-:Y:S01]  /*7dd0*/  FMUL R59, R78.reuse, R59 ;  /* 0x0000003b4e3b7220 */ /* 0x040fe20000400000 */
[--C-:B------:R-:W-:Y:S02]  /*7de0*/  HADD2.F32 R3, -RZ, R144.reuse.H0_H0 ;  /* 0x20000090ff037230 */ /* 0x100fe40000004100 */
[C---:B------:R-:W-:Y:S01]  /*7df0*/  FMUL R56, R78.reuse, R60 ;  /* 0x0000003c4e387220 */ /* 0x040fe20000400000 */
[----:B------:R-:W-:Y:S02]  /*7e00*/  HADD2.F32 R2, -RZ, R144.H1_H1 ;  /* 0x30000090ff027230 */ /* 0x000fe40000004100 */
[C---:B------:R-:W-:Y:S01]  /*7e10*/  FMUL R57, R78.reuse, R61 ;  /* 0x0000003d4e397220 */ /* 0x040fe20000400000 */
[--C-:B------:R-:W-:Y:S01]  /*7e20*/  HADD2.F32 R83, -RZ, R145.reuse.H0_H0 ;  /* 0x20000091ff537230 */ /* 0x100fe20000004100 */
[----:B------:R-:W-:Y:S01]  /*7e30*/  F2FP.F16.F32.PACK_AB R118, R45, R44 ;  /* 0x0000002c2d76723e */ /* 0x000fe200000000ff */
[C---:B------:R-:W-:Y:S01]  /*7e40*/  FMUL R58, R78.reuse, R62 ;  /* 0x0000003e4e3a7220 */ /* 0x040fe20000400000 */
[----:B------:R-:W-:Y:S01]  /*7e50*/  F2FP.F16.F32.PACK_AB R119, R51, R46 ;  /* 0x0000002e3377723e */ /* 0x000fe200000000ff */
[C---:B------:R-:W-:Y:S01]  /*7e60*/  FFMA R59, R81.reuse, R0, R59 ;  /* 0x00000000513b7223 */ /* 0x040fe2000000003b */
[C---:B------:R-:W-:Y:S01]  /*7e70*/  FFMA R56, R81.reuse, R3, R56 ;  /* 0x0000000351387223 */ /* 0x040fe20000000038 */
[----:B------:R-:W-:Y:S02]  /*7e80*/  HADD2.F32 R0, -RZ, R145.H1_H1 ;  /* 0x30000091ff007230 */ /* 0x000fe40000004100 */
[C---:B------:R-:W-:Y:S01]  /*7e90*/  FFMA R57, R81.reuse, R2, R57 ;  /* 0x0000000251397223 */ /* 0x040fe20000000039 */
[----:B------:R1:W-:Y:S01]  /*7ea0*/  STS.128 [R182+0x4400], R116 ;  /* 0x00440074b6007388 */ /* 0x0003e20000000c00 */
[C---:B------:R-:W-:Y:S01]  /*7eb0*/  FMUL R63, R78.reuse, R63 ;  /* 0x0000003f4e3f7220 */ /* 0x040fe20000400000 */
[--C-:B------:R-:W-:Y:S02]  /*7ec0*/  HADD2.F32 R3, -RZ, R146.reuse.H0_H0 ;  /* 0x20000092ff037230 */ /* 0x100fe40000004100 */
[C---:B------:R-:W-:Y:S01]  /*7ed0*/  FFMA R58, R81.reuse, R83, R58 ;  /* 0x00000053513a7223 */ /* 0x040fe2000000003a */
        /* <DEDUP_REMOVED lines=8> */
[----:B---3--:R-:W-:Y:S01]  /*7f60*/  F2FP.F16.F32.PACK_AB R124, R49, R48 ;  /* 0x00000030317c723e */ /* 0x008fe200000000ff */
[----:B------:R-:W-:Y:S01]  /*7f70*/  FFMA R60, R81, R3, R60 ;  /* 0x00000003513c7223 */ /* 0x000fe2000000003c */
[----:B------:R-:W-:Y:S01]  /*7f80*/  F2FP.F16.F32.PACK_AB R125, R55, R50 ;  /* 0x00000032377d723e */ /* 0x000fe200000000ff */
[----:B------:R-:W-:Y:S01]  /*7f90*/  FFMA R61, R81, R2, R61 ;  /* 0x00000002513d7223 */ /* 0x000fe2000000003d */
[----:B------:R-:W-:Y:S01]  /*7fa0*/  F2FP.F16.F32.PACK_AB R126, R53, R52 ;  /* 0x00000034357e723e */ /* 0x000fe200000000ff */
[----:B------:R-:W-:Y:S01]  /*7fb0*/  FFMA R62, R81, R83, R62 ;  /* 0x00000053513e7223 */ /* 0x000fe2000000003e */
[----:B------:R-:W-:Y:S01]  /*7fc0*/  F2FP.F16.F32.PACK_AB R127, R59, R54 ;  /* 0x000000363b7f723e */ /* 0x000fe200000000ff */
[----:B------:R-:W-:Y:S01]  /*7fd0*/  FFMA R67, R81, R82, R67 ;  /* 0x0000005251437223 */ /* 0x000fe20000000043 */
[----:B----4-:R-:W-:Y:S02]  /*7fe0*/  F2FP.F16.F32.PACK_AB R132, R57, R56 ;  /* 0x000000383984723e */ /* 0x010fe400000000ff */
[----:B------:R-:W-:Y:S01]  /*7ff0*/  F2FP.F16.F32.PACK_AB R133, R63, R58 ;  /* 0x0000003a3f85723e */ /* 0x000fe200000000ff */
[----:B------:R1:W-:Y:S01]  /*8000*/  STS.128 [R174+0x4400], R124 ;  /* 0x0044007cae007388 */ /* 0x0003e20000000c00 */
[----:B------:R-:W-:Y:S02]  /*8010*/  F2FP.F16.F32.PACK_AB R134, R61, R60 ;  /* 0x0000003c3d86723e */ /* 0x000fe400000000ff */
[----:B------:R-:W-:Y:S02]  /*8020*/  F2FP.F16.F32.PACK_AB R135, R67, R62 ;  /* 0x0000003e4387723e */ /* 0x000fe400000000ff */
[----:B------:R-:W-:Y:S02]  /*8030*/  LEA R0, R101, UR48, 0x3 ;  /* 0x0000003065007c11 */ /* 0x000fe4000f8e18ff */
[----:B------:R-:W-:Y:S01]  /*8040*/  @P6 SHF.L.U32 R3, R167, 0x1f, RZ ;  /* 0x0000001fa7036819 */ /* 0x000fe200000006ff */
        /* <DEDUP_REMOVED lines=9> */
[----:B------:R-:W-:Y:S02]  /*80e0*/  UIADD3 UR8, UP0, UPT, UR52, 0x680, URZ ;  /* 0x0000068034087890 */ /* 0x000fe4000ff1e0ff */
[----:B------:R-:W-:Y:S02]  /*80f0*/  UIADD3 UR5, UPT, UPT, UR41, 0x40, URZ ;  /* 0x0000004029057890 */ /* 0x000fe4000fffe0ff */
[----:B------:R-:W-:Y:S02]  /*8100*/  UIADD3 UR4, UPT, UPT, UR48, 0x4400, URZ ;  /* 0x0000440030047890 */ /* 0x000fe4000fffe0ff */
[----:B------:R-:W-:Y:S01]  /*8110*/  UIADD3.X UR9, UPT, UPT, URZ, UR53, URZ, UP0, !UPT ;  /* 0x00000035ff097290 */ /* 0x000fe200087fe4ff */
[----:B------:R-:W-:Y:S01]  /*8120*/  UMOV UR6, UR42 ;  /* 0x0000002a00067c82 */ /* 0x000fe20008000000 */
[----:B------:R-:W-:Y:S07]  /*8130*/  UMOV UR7, UR36 ;  /* 0x0000002400077c82 */ /* 0x000fee0008000000 */
[----:B------:R2:W-:Y:S01]  /*8140*/  UTMASTG.3D [UR4], [UR8] ;  /* 0x00000004080073b5 */ /* 0x0005e20008010000 */
[----:B------:R0:W-:Y:S01]  /*8150*/  UTMACMDFLUSH ;  /* 0x00000000000079b7 */ /* 0x0001e20000000000 */
[----:B--2---:R-:W-:Y:S04]  /*8160*/  DEPBAR.LE SB0, 0x1 ;  /* 0x000080400000791a */ /* 0x004fe80000000000 */
.L_x_105:
[----:B------:R-:W-:Y:S05]  /*8170*/  BSYNC.RECONVERGENT B0 ;  /* 0x0000000000007941 */ /* 0x000fea0003800200 */
.L_x_104:
[----:B------:R-:W-:Y:S01]  /*8180*/  BAR.SYNC.DEFER_BLOCKING 0x1, 0x80 ;  /* 0x0042000000007b1d */ /* 0x000fe20000010000 */
[----:B------:R-:W-:Y:S04]  /*8190*/  UIADD3 UR40, UPT, UPT, UR51, 0x1, URZ ;  /* 0x0000000133287890 */ /* 0x000fe8000fffe0ff */
[----:B------:R-:W-:Y:S04]  /*81a0*/  UISETP.NE.AND UP0, UPT, UR40, 0x4, UPT ;  /* 0x000000042800788c */ /* 0x000fe8000bf05270 */
[----:B------:R-:W-:Y:S01]  /*81b0*/  USEL UR40, UR40, URZ, UP0 ;  /* 0x000000ff28287287 */ /* 0x000fe20008000000 */
[----:B------:R2:W-:Y:S01]  /*81c0*/  @P6 SYNCS.ARRIVE.TRANS64.RED.A1T0 RZ, [R85+URZ], RZ ;  /* 0x000000ff55ff69a7 */ /* 0x0005e200081004ff */
[----:B------:R-:W-:Y:S01]  /*81d0*/  BSSY B1, `(.L_x_106) ;  /* 0x0000020000017945 */ /* 0x000fe20003800000 */
[----:B------:R-:W3:Y:S02]  /*81e0*/  @P6 SYNCS.PHASECHK.TRANS64.TRYWAIT P0, [R0+URZ+0x30], R3 ;  /* 0x00003003000065a7 */ /* 0x000ee400080011ff */
[----:B---3--:R-:W-:Y:S01]  /*81f0*/  @P6 SEL R103, RZ, 0x1, !P0 ;  /* 0x00000001ff676807 */ /* 0x008fe20004000000 */
[----:B--2---:R-:W-:Y:S06]  /*8200*/  @!P6 BRA `(.L_x_107) ;  /* 0x000000000070e947 */ /* 0x004fec0003800000 */
        /* <DEDUP_REMOVED lines=9> */
[----:B------:R-:W-:Y:S04]  /*82a0*/  SHF.L.U32 R7, R167, 0x1f, RZ ;  /* 0x0000001fa7077819 */ /* 0x000fe800000006ff */
[----:B------:R-:W2:Y:S02]  /*82b0*/  SYNCS.PHASECHK.TRANS64.TRYWAIT P0, [R0+URZ+0x30], R7 ;  /* 0x00003007000075a7 */ /* 0x000ea400080011ff */
[----:B--2---:R-:W-:Y:S05]  /*82c0*/  @!P0 BRA `(.L_x_110) ;  /* 0x0000003400008947 */ /* 0x004fea0003800000 */
.L_x_109:
[----:B------:R-:W-:Y:S05]  /*82d0*/  BSYNC B0 ;  /* 0x0000000000007941 */ /* 0x000fea0003800000 */
.L_x_108:
        /* <DEDUP_REMOVED lines=15> */
.L_x_107:
[----:B------:R-:W-:Y:S05]  /*83d0*/  BSYNC B1 ;  /* 0x0000000000017941 */ /* 0x000fea0003800000 */
.L_x_106:
        /* <DEDUP_REMOVED lines=21> */
.L_x_111:
[----:B------:R-:W-:Y:S05]  /*8530*/  WARPSYNC.ALL ;  /* 0x0000000000007948 */ /* 0x000fea0003800000 */
[----:B------:R-:W-:Y:S01]  /*8540*/  R2UR UR4, R80 ;  /* 0x00000000500472ca */ /* 0x000fe200000e0000 */
[--C-:B----4-:R-:W-:Y:S01]  /*8550*/  HADD2.F32 R82, -RZ, R88.reuse.H0_H0 ;  /* 0x20000058ff527230 */ /* 0x110fe20000004100 */
[----:B------:R-:W-:Y:S01]  /*8560*/  ISETP.NE.AND P6, PT, R176, RZ, PT ;  /* 0x000000ffb000720c */ /* 0x000fe20003fc5270 */
[----:B------:R-:W-:Y:S01]  /*8570*/  HADD2.F32 R83, -RZ, R88.H1_H1 ;  /* 0x30000058ff537230 */ /* 0x000fe20000004100 */
[----:B------:R-:W-:Y:S01]  /*8580*/  MOV R3, UR40 ;  /* 0x0000002800037c02 */ /* 0x000fe20008000f00 */
[----:B------:R-:W-:Y:S01]  /*8590*/  BSSY.RECONVERGENT B0, `(.L_x_112) ;  /* 0x0000100000007945 */ /* 0x000fe20003800200 */
[----:B------:R-:W-:Y:S02]  /*85a0*/  MOV R84, UR37 ;  /* 0x0000002500547c02 */ /* 0x000fe40008000f00 */
[----:B------:R-:W-:Y:S05]  /*85b0*/  ISETP.NE.AND P0, PT, R170, RZ, PT ;  /* 0x000000ffaa00720c */ /* 0x000fea0003f05270 */
[----:B------:R-:W3:Y:S02]  /*85c0*/  LDTM.x64 R4, tmem[UR4+0x80] ;  /* 0x00008004000479ee */ /* 0x000ee40008340000 */
[----:B------:R-:W-:Y:S04]  /*85d0*/  @P6 LEA R3, R3, UR48, 0x3 ;  /* 0x0000003003036c11 */ /* 0x000fe8000f8e18ff */
[----:B------:R-:W-:Y:S04]  /*85e0*/  @P6 IADD3 R3, PT, PT, R3, 0x50, RZ ;  /* 0x0000005003036810 */ /* 0x000fe80007ffe0ff */
[----:B------:R-:W-:Y:S01]  /*85f0*/  @P6 PRMT R84, R84, 0x654, R3 ;  /* 0x0000065454546816 */ /* 0x000fe20000000003 */
[C---:B---3--:R-:W-:Y:S01]  /*8600*/  FMUL R0, R78.reuse, R4 ;  /* 0x000000044e007220 */ /* 0x048fe20000400000 */
[C---:B------:R-:W-:Y:S01]  /*8610*/  FMUL R3, R78.reuse, R6 ;  /* 0x000000064e037220 */ /* 0x040fe20000400000 */
[C---:B------:R-:W-:Y:S01]  /*8620*/  FMUL R4, R78.reuse, R8 ;  /* 0x000000084e047220 */ /* 0x040fe20000400000 */
[C---:B------:R-:W-:Y:S01]  /*8630*/  FMUL R6, R78.reuse, R10 ;  /* 0x0000000a4e067220 */ /* 0x040fe20000400000 */
[C---:B------:R-:W-:Y:S01]  /*8640*/  FFMA R0, R81.reuse, R82, R0 ;  /* 0x0000005251007223 */ /* 0x040fe20000000000 */
[C---:B------:R-:W-:Y:S01]  /*8650*/  FMUL R8, R78.reuse, R12 ;  /* 0x0000000c4e087220 */ /* 0x040fe20000400000 */
        /* <DEDUP_REMOVED lines=38> */
[--C-:B------:R-:W-:Y:S02]  /*88c0*/  HADD2.F32 R64, -RZ, R89.reuse.H0_H0 ;  /* 0x20000059ff407230 */ /* 0x100fe40000004100 */
[C---:B------:R-:W-:Y:S01]  /*88d0*/  FMUL R49, R78.reuse, R53 ;  /* 0x000000354e317220 */ /* 0x040fe20000400000 */
[C---:B------:R-:W-:Y:S01]  /*88e0*/  FMUL R62, R78.reuse, R66 ;  /* 0x000000424e3e7220 */ /* 0x040fe20000400000 */
[----:B------:R-:W-:Y:S02]  /*88f0*/  HADD2.F32 R66, -RZ, R89.H1_H1 ;  /* 0x30000059ff427230 */ /* 0x000fe40000004100 */
[C---:B------:R-:W-:Y:S01]  /*8900*/  FMUL R53, R78.reuse, R57 ;  /* 0x000000394e357220 */ /* 0x040fe20000400000 */
[C---:B------:R-:W-:Y:S01]  /*8910*/  FMUL R7, R78.reuse, R7 ;  /* 0x000000074e077220 */ /* 0x040fe20000400000 */
[C---:B------:R-:W-:Y:S01]  /*8920*/  FMUL R57, R78.reuse, R61 ;  /* 0x0000003d4e397220 */ /* 0x040fe20000400000 */
[----:B------:R-:W-:Y:S01]  /*8930*/  FMUL R61, R78, R65 ;  /* 0x000000414e3d7220 */ /* 0x000fe20000400000 */
[--C-:B------:R-:W-:Y:S02]  /*8940*/  HADD2.F32 R65, -RZ, R90.reuse.H0_H0 ;  /* 0x2000005aff417230 */ /* 0x100fe40000004100 */
[C---:B------:R-:W-:Y:S01]  /*8950*/  FFMA R2, R81.reuse, R83, R2 ;  /* 0x0000005351027223 */ /* 0x040fe20000000002 */
[C---:B------:R-:W-:Y:S01]  /*8960*/  FFMA R3, R81.reuse, R64, R3 ;  /* 0x0000004051037223 */ /* 0x040fe20000000003 */
[----:B------:R-:W-:Y:S02]  /*8970*/  HADD2.F32 R64, -RZ, R90.H1_H1 ;  /* 0x3000005aff407230 */ /* 0x000fe40000004100 */
[C---:B------:R-:W-:Y:S01]  /*8980*/  FFMA R7, R81.reuse, R66, R7 ;  /* 0x0000004251077223 */ /* 0x040fe20000000007 */
[----:B------:R-:W-:Y:S01]  /*8990*/  FFMA R4, R81, R65, R4 ;  /* 0x0000004151047223 */ /* 0x000fe20000000004 */
[--C-:B------:R-:W-:Y:S01]  /*89a0*/  HADD2.F32 R65, -RZ, R91.reuse.H0_H0 ;  /* 0x2000005bff417230 */ /* 0x100fe20000004100 */
[----:B-1----:R-:W-:Y:S01]  /*89b0*/  F2FP.F16.F32.PACK_AB R92, R2, R0 ;  /* 0x00000000025c723e */ /* 0x002fe200000000ff */
[----:B------:R-:W-:Y:S01]  /*89c0*/  HADD2.F32 R0, -RZ, R91.H1_H1 ;  /* 0x3000005bff007230 */ /* 0x000fe20000004100 */
[----:B------:R-:W-:Y:S01]  /*89d0*/  F2FP.F16.F32.PACK_AB R93, R7, R3 ;  /* 0x00000003075d723e */ /* 0x000fe200000000ff */
[--C-:B--2---:R-:W-:Y:S02]  /*89e0*/  HADD2.F32 R3, -RZ, R96.reuse.H0_H0 ;  /* 0x20000060ff037230 */ /* 0x104fe40000004100 */
[C---:B------:R-:W-:Y:S01]  /*89f0*/  FMUL R11, R78.reuse, R11 ;  /* 0x0000000b4e0b7220 */ /* 0x040fe20000400000 */
[----:B------:R-:W-:Y:S02]  /*8a00*/  HADD2.F32 R2, -RZ, R96.H1_H1 ;  /* 0x30000060ff027230 */ /* 0x000fe40000004100 */
[C---:B------:R-:W-:Y:S01]  /*8a10*/  FFMA R5, R81.reuse, R64, R5 ;  /* 0x0000004051057223 */ /* 0x040fe20000000005 */
[C---:B------:R-:W-:Y:S01]  /*8a20*/  FFMA R6, R81.reuse, R65, R6 ;  /* 0x0000004151067223 */ /* 0x040fe20000000006 */
[C---:B------:R-:W-:Y:S01]  /*8a30*/  FFMA R11, R81.reuse, R0, R11 ;  /* 0x00000000510b7223 */ /* 0x040fe2000000000b */
[--C-:B------:R-:W-:Y:S02]  /*8a40*/  HADD2.F32 R0, -RZ, R97.reuse.H0_H0 ;  /* 0x20000061ff007230 */ /* 0x100fe40000004100 */
[C---:B------:R-:W-:Y:S01]  /*8a50*/  FFMA R8, R81.reuse, R3, R8 ;  /* 0x0000000351087223 */ /* 0x040fe20000000008 */
[--C-:B------:R-:W-:Y:S02]  /*8a60*/  HADD2.F32 R3, -RZ, R98.reuse.H0_H0 ;  /* 0x20000062ff037230 */ /* 0x100fe40000004100 */
[C---:B------:R-:W-:Y:S01]  /*8a70*/  FFMA R9, R81.reuse, R2, R9 ;  /* 0x0000000251097223 */ /* 0x040fe20000000009 */
[----:B------:R-:W-:Y:S02]  /*8a80*/  HADD2.F32 R2, -RZ, R97.H1_H1 ;  /* 0x30000061ff027230 */ /* 0x000fe40000004100 */
[C---:B------:R-:W-:Y:S01]  /*8a90*/  FMUL R15, R78.reuse, R15 ;  /* 0x0000000f4e0f7220 */ /* 0x040fe20000400000 */
[----:B------:R-:W-:Y:S01]  /*8aa0*/  FFMA R10, R81, R0, R10 ;  /* 0x00000000510a7223 */ /* 0x000fe2000000000a */
[----:B------:R-:W-:Y:S01]  /*8ab0*/  HADD2.F32 R0, -RZ, R98.H1_H1 ;  /* 0x30000062ff007230 */ /* 0x000fe20000004100 */
[----:B------:R-:W-:Y:S01]  /*8ac0*/  F2FP.F16.F32.PACK_AB R94, R5, R4 ;  /* 0x00000004055e723e */ /* 0x000fe200000000ff */
[--C-:B------:R-:W-:Y:S02]  /*8ad0*/  HADD2.F32 R5, -RZ, R104.reuse.H0_H0 ;  /* 0x20000068ff057230 */ /* 0x100fe40000004100 */
[C---:B------:R-:W-:Y:S01]  /*8ae0*/  FFMA R15, R81.reuse, R2, R15 ;  /* 0x00000002510f7223 */ /* 0x040fe2000000000f */
[--C-:B------:R-:W-:Y:S02]  /*8af0*/  HADD2.F32 R2, -RZ, R99.reuse.H1_H1 ;  /* 0x30000063ff027230 */ /* 0x100fe40000004100 */
[C---:B------:R-:W-:Y:S01]  /*8b00*/  FFMA R12, R81.reuse, R3, R12 ;  /* 0x00000003510c7223 */ /* 0x040fe2000000000c */
[----:B------:R-:W-:Y:S02]  /*8b10*/  HADD2.F32 R3, -RZ, R99.H0_H0 ;  /* 0x20000063ff037230 */ /* 0x000fe40000004100 */
[C---:B------:R-:W-:Y:S01]  /*8b20*/  FMUL R19, R78.reuse, R19 ;  /* 0x000000134e137220 */ /* 0x040fe20000400000 */
[----:B------:R-:W-:Y:S02]  /*8b30*/  HADD2.F32 R4, -RZ, R107.H1_H1 ;  /* 0x3000006bff047230 */ /* 0x000fe40000004100 */
[C---:B------:R-:W-:Y:S01]  /*8b40*/  FFMA R13, R81.reuse, R0, R13 ;  /* 0x00000000510d7223 */ /* 0x040fe2000000000d */
[----:B------:R-:W-:Y:S02]  /*8b50*/  HADD2.F32 R0, -RZ, R104.H1_H1 ;  /* 0x30000068ff007230 */ /* 0x000fe40000004100 */
[C---:B------:R-:W-:Y:S01]  /*8b60*/  FFMA R14, R81.reuse, R3, R14 ;  /* 0x00000003510e7223 */ /* 0x040fe2000000000e */
[--C-:B------:R-:W-:Y:S02]  /*8b70*/  HADD2.F32 R3, -RZ, R106.reuse.H0_H0 ;  /* 0x2000006aff037230 */ /* 0x100fe40000004100 */
[C---:B------:R-:W-:Y:S01]  /*8b80*/  FFMA R19, R81.reuse, R2, R19 ;  /* 0x0000000251137223 */ /* 0x040fe20000000013 */
[----:B------:R-:W-:Y:S02]  /*8b90*/  HADD2.F32 R2, -RZ, R105.H0_H0 ;  /* 0x20000069ff027230 */ /* 0x000fe40000004100 */
[C---:B------:R-:W-:Y:S01]  /*8ba0*/  FFMA R16, R81.reuse, R5, R16 ;  /* 0x0000000551107223 */ /* 0x040fe20000000010 */
[----:B------:R-:W-:Y:S02]  /*8bb0*/  HADD2.F32 R5, -RZ, R107.H0_H0 ;  /* 0x2000006bff057230 */ /* 0x000fe40000004100 */
[C---:B------:R-:W-:Y:S01]  /*8bc0*/  FFMA R17, R81.reuse, R0, R17 ;  /* 0x0000000051117223 */ /* 0x040fe20000000011 */
[----:B------:R-:W-:Y:S02]  /*8bd0*/  HADD2.F32 R0, -RZ, R105.H1_H1 ;  /* 0x30000069ff007230 */ /* 0x000fe40000004100 */
[C---:B------:R-:W-:Y:S01]  /*8be0*/  FMUL R23, R78.reuse, R23 ;  /* 0x000000174e177220 */ /* 0x040fe20000400000 */
[C---:B------:R-:W-:Y:S01]  /*8bf0*/  FFMA R18, R81.reuse, R2, R18 ;  /* 0x0000000251127223 */ /* 0x040fe20000000012 */
[----:B------:R-:W-:Y:S02]  /*8c00*/  HADD2.F32 R2, -RZ, R106.H1_H1 ;  /* 0x3000006aff027230 */ /* 0x000fe40000004100 */
[C---:B------:R-:W-:Y:S01]  /*8c10*/  FMUL R27, R78.reuse, R27 ;  /* 0x0000001b4e1b7220 */ /* 0x040fe20000400000 */
[C---:B------:R-:W-:Y:S01]  /*8c20*/  FFMA R23, R81.reuse, R0, R23 ;  /* 0x0000000051177223 */ /* 0x040fe20000000017 */
[----:B------:R-:W-:Y:S02]  /*8c30*/  HADD2.F32 R0, -RZ, R112.H0_H0 ;  /* 0x20000070ff007230 */ /* 0x000fe40000004100 */
[C---:B------:R-:W-:Y:S01]  /*8c40*/  FFMA R20, R81.reuse, R3, R20 ;  /* 0x0000000351147223 */ /* 0x040fe20000000014 */
[----:B------:R-:W-:Y:S02]  /*8c50*/  HADD2.F32 R3, -RZ, R114.H0_H0 ;  /* 0x20000072ff037230 */ /* 0x000fe40000004100 */
[C---:B------:R-:W-:Y:S01]  /*8c60*/  FFMA R21, R81.reuse, R2, R21 ;  /* 0x0000000251157223 */ /* 0x040fe20000000015 */
[C---:B------:R-:W-:Y:S01]  /*8c70*/  FFMA R22, R81.reuse, R5, R22 ;  /* 0x0000000551167223 */ /* 0x040fe20000000016 */
[C---:B------:R-:W-:Y:S01]  /*8c80*/  FFMA R27, R81.reuse, R4, R27 ;  /* 0x00000004511b7223 */ /* 0x040fe2000000001b */
[C---:B------:R-:W-:Y:S01]  /*8c90*/  FFMA R24, R81.reuse, R0, R24 ;  /* 0x0000000051187223 */ /* 0x040fe20000000018 */
[----:B------:R-:W-:Y:S02]  /*8ca0*/  HADD2.F32 R2, -RZ, R112.H1_H1 ;  /* 0x30000070ff027230 */ /* 0x000fe40000004100 */
[C---:B------:R-:W-:Y:S01]  /*8cb0*/  FMUL R31, R78.reuse, R31 ;  /* 0x0000001f4e1f7220 */ /* 0x040fe20000400000 */
[----:B------:R-:W-:Y:S02]  /*8cc0*/  HADD2.F32 R0, -RZ, R113.H0_H0 ;  /* 0x20000071ff007230 */ /* 0x000fe40000004100 */
[C---:B------:R-:W-:Y:S01]  /*8cd0*/  FMUL R35, R78.reuse, R35 ;  /* 0x000000234e237220 */ /* 0x040fe20000400000 */
[----:B------:R-:W-:Y:S02]  /*8ce0*/  HADD2.F32 R5, -RZ, R115.H0_H0 ;  /* 0x20000073ff057230 */ /* 0x000fe40000004100 */
[C---:B------:R-:W-:Y:S01]  /*8cf0*/  FFMA R25, R81.reuse, R2, R25 ;  /* 0x0000000251197223 */ /* 0x040fe20000000019 */
[----:B------:R-:W-:Y:S02]  /*8d00*/  HADD2.F32 R2, -RZ, R114.H1_H1 ;  /* 0x30000072ff027230 */ /* 0x000fe40000004100 */
[----:B------:R-:W-:Y:S01]  /*8d10*/  FFMA R26, R81, R0, R26 ;  /* 0x00000000511a7223 */ /* 0x000fe2000000001a */
[----:B------:R-:W-:Y:S02]  /*8d20*/  HADD2.F32 R0, -RZ, R113.H1_H1 ;  /* 0x30000071ff007230 */ /* 0x000fe40000004100 */
[C---:B------:R-:W-:Y:S01]  /*8d30*/  FMUL R39, R78.reuse, R39 ;  /* 0x000000274e277220 */ /* 0x040fe20000400000 */
[----:B------:R-:W-:Y:S01]  /*8d40*/  HADD2.F32 R4, -RZ, R115.H1_H1 ;  /* 0x30000073ff047230 */ /* 0x000fe20000004100 */
[----:B------:R-:W-:Y:S01]  /*8d50*/  F2FP.F16.F32.PACK_AB R95, R11, R6 ;  /* 0x000000060b5f723e */ /* 0x000fe200000000ff */
[C---:B------:R-:W-:Y:S01]  /*8d60*/  FMUL R43, R78.reuse, R43 ;  /* 0x0000002b4e2b7220 */ /* 0x040fe20000400000 */
[C---:B------:R-:W-:Y:S01]  /*8d70*/  FFMA R31, R81.reuse, R0, R31 ;  /* 0x00000000511f7223 */ /* 0x040fe2000000001f */
[--C-:B------:R-:W-:Y:S02]  /*8d80*/  HADD2.F32 R0, -RZ, R120.reuse.H0_H0 ;  /* 0x20000078ff007230 */ /* 0x100fe40000004100 */
[C---:B------:R-:W-:Y:S01]  /*8d90*/  FFMA R28, R81.reuse, R3, R28 ;  /* 0x00000003511c7223 */ /* 0x040fe2000000001c */
[----:B------:R1:W-:Y:S01]  /*8da0*/  STS.128 [R178+UR48+0x8400], R92 ;  /* 0x0084005cb2007988 */ /* 0x0003e20008000c30 */
[C---:B------:R-:W-:Y:S01]  /*8db0*/  FFMA R29, R81.reuse, R2, R29 ;  /* 0x00000002511d7223 */ /* 0x040fe2000000001d */
[C---:B------:R-:W-:Y:S01]  /*8dc0*/  FFMA R30, R81.reuse, R5, R30 ;  /* 0x00000005511e7223 */ /* 0x040fe2000000001e */
[C---:B------:R-:W-:Y:S01]  /*8dd0*/  FFMA R35, R81.reuse, R4, R35 ;  /* 0x0000000451237223 */ /* 0x040fe20000000023 */
[----:B------:R-:W-:Y:S02]  /*8de0*/  HADD2.F32 R2, -RZ, R120.H1_H1 ;  /* 0x30000078ff027230 */ /* 0x000fe40000004100 */
[----:B------:R-:W-:Y:S01]  /*8df0*/  FFMA R32, R81, R0, R32 ;  /* 0x0000000051207223 */ /* 0x000fe20000000020 */
[--C-:B------:R-:W-:Y:S01]  /*8e00*/  HADD2.F32 R3, -RZ, R121.reuse.H0_H0 ;  /* 0x20000079ff037230 */ /* 0x100fe20000004100 */
[----:B------:R-:W-:Y:S01]  /*8e10*/  F2FP.F16.F32.PACK_AB R8, R9, R8 ;  /* 0x000000080908723e */ /* 0x000fe200000000ff */
[----:B------:R-:W-:Y:S02]  /*8e20*/  HADD2.F32 R0, -RZ, R121.H1_H1 ;  /* 0x30000079ff007230 */ /* 0x000fe40000004100 */
[C---:B------:R-:W-:Y:S01]  /*8e30*/  FFMA R33, R81.reuse, R2, R33 ;  /* 0x0000000251217223 */ /* 0x040fe20000000021 */
[--C-:B------:R-:W-:Y:S02]  /*8e40*/  HADD2.F32 R5, -RZ, R123.reuse.H0_H0 ;  /* 0x2000007bff057230 */ /* 0x100fe40000004100 */
[C---:B------:R-:W-:Y:S01]  /*8e50*/  FFMA R34, R81.reuse, R3, R34 ;  /* 0x0000000351227223 */ /* 0x040fe20000000022 */
[--C-:B------:R-:W-:Y:S02]  /*8e60*/  HADD2.F32 R3, -RZ, R122.reuse.H0_H0 ;  /* 0x2000007aff037230 */ /* 0x100fe40000004100 */
[----:B------:R-:W-:Y:S01]  /*8e70*/  FFMA R39, R81, R0, R39 ;  /* 0x0000000051277223 */ /* 0x000fe20000000027 */
[----:B------:R-:W-:Y:S01]  /*8e80*/  HADD2.F32 R0, -RZ, R122.H1_H1 ;  /* 0x3000007aff007230 */ /* 0x000fe20000004100 */
[----:B------:R-:W-:Y:S01]  /*8e90*/  F2FP.F16.F32.PACK_AB R9, R15, R10 ;  /* 0x0000000a0f09723e */ /* 0x000fe200000000ff */
[----:B------:R-:W-:Y:S02]  /*8ea0*/  HADD2.F32 R2, -RZ, R123.H1_H1 ;  /* 0x3000007bff027230 */ /* 0x000fe40000004100 */
[C---:B------:R-:W-:Y:S01]  /*8eb0*/  FFMA R36, R81.reuse, R3, R36 ;  /* 0x0000000351247223 */ /* 0x040fe20000000024 */
[--C-:B------:R-:W-:Y:S02]  /*8ec0*/  HADD2.F32 R3, -RZ, R129.reuse.H0_H0 ;  /* 0x20000081ff037230 */ /* 0x100fe40000004100 */
[C---:B------:R-:W-:Y:S01]  /*8ed0*/  FFMA R37, R81.reuse, R0, R37 ;  /* 0x0000000051257223 */ /* 0x040fe20000000025 */
[C---:B------:R-:W-:Y:S01]  /*8ee0*/  FFMA R38, R81.reuse, R5, R38 ;  /* 0x0000000551267223 */ /* 0x040fe20000000026 */
[--C-:B------:R-:W-:Y:S02]  /*8ef0*/  HADD2.F32 R0, -RZ, R128.reuse.H0_H0 ;  /* 0x20000080ff007230 */ /* 0x100fe40000004100 */
[----:B------:R-:W-:Y:S01]  /*8f00*/  FFMA R43, R81, R2, R43 ;  /* 0x00000002512b7223 */ /* 0x000fe2000000002b */
[----:B------:R-:W-:Y:S01]  /*8f10*/  HADD2.F32 R2, -RZ, R128.H1_H1 ;  /* 0x30000080ff027230 */ /* 0x000fe20000004100 */
[----:B------:R-:W-:Y:S01]  /*8f20*/  F2FP.F16.F32.PACK_AB R10, R13, R12 ;  /* 0x0000000c0d0a723e */ /* 0x000fe200000000ff */
[C---:B------:R-:W-:Y:S01]  /*8f30*/  FMUL R47, R78.reuse, R47 ;  /* 0x0000002f4e2f7220 */ /* 0x040fe20000400000 */
[----:B------:R-:W-:Y:S01]  /*8f40*/  F2FP.F16.F32.PACK_AB R11, R19, R14 ;  /* 0x0000000e130b723e */ /* 0x000fe200000000ff */
[C---:B------:R-:W-:Y:S01]  /*8f50*/  FFMA R40, R81.reuse, R0, R40 ;  /* 0x0000000051287223 */ /* 0x040fe20000000028 */
[----:B------:R-:W-:Y:S02]  /*8f60*/  HADD2.F32 R0, -RZ, R129.H1_H1 ;  /* 0x30000081ff007230 */ /* 0x000fe40000004100 */
[C---:B------:R-:W-:Y:S01]  /*8f70*/  FFMA R41, R81.reuse, R2, R41 ;  /* 0x0000000251297223 */ /* 0x040fe20000000029 */
[----:B------:R-:W-:Y:S01]  /*8f80*/  FFMA R42, R81, R3, R42 ;  /* 0x00000003512a7223 */ /* 0x000fe2000000002a */
[----:B------:R1:W-:Y:S01]  /*8f90*/  STS.128 [R179+0x8400], R8 ;  /* 0x00840008b3007388 */ /* 0x0003e20000000c00 */
[--C-:B------:R-:W-:Y:S01]  /*8fa0*/  HADD2.F32 R3, -RZ, R130.reuse.H0_H0 ;  /* 0x20000082ff037230 */ /* 0x100fe20000004100 */
[----:B------:R-:W-:Y:S01]  /*8fb0*/  F2FP.F16.F32.PACK_AB R16, R17, R16 ;  /* 0x000000101110723e */ /* 0x000fe200000000ff */
[----:B------:R-:W-:Y:S01]  /*8fc0*/  HADD2.F32 R2, -RZ, R130.H1_H1 ;  /* 0x30000082ff027230 */ /* 0x000fe20000004100 */
[----:B------:R-:W-:Y:S01]  /*8fd0*/  F2FP.F16.F32.PACK_AB R17, R23, R18 ;  /* 0x000000121711723e */ /* 0x000fe200000000ff */
[----:B------:R-:W-:Y:S01]  /*8fe0*/  FFMA R47, R81, R0, R47 ;  /* 0x00000000512f7223 */ /* 0x000fe2000000002f */
[--C-:B------:R-:W-:Y:S01]  /*8ff0*/  HADD2.F32 R5, -RZ, R131.reuse.H0_H0 ;  /* 0x20000083ff057230 */ /* 0x100fe20000004100 */
[----:B------:R-:W-:Y:S01]  /*9000*/  F2FP.F16.F32.PACK_AB R18, R21, R20 ;  /* 0x000000141512723e */ /* 0x000fe200000000ff */
[----:B------:R-:W-:Y:S01]  /*9010*/  HADD2.F32 R0, -RZ, R131.H1_H1 ;  /* 0x30000083ff007230 */ /* 0x000fe20000004100 */
[----:B------:R-:W-:Y:S01]  /*9020*/  F2FP.F16.F32.PACK_AB R19, R27, R22 ;  /* 0x000000161b13723e */ /* 0x000fe200000000ff */
[C---:B------:R-:W-:Y:S01]  /*9030*/  FMUL R51, R78.reuse, R51 ;  /* 0x000000334e337220 */ /* 0x040fe20000400000 */
[C---:B------:R-:W-:Y:S01]  /*9040*/  FFMA R44, R81.reuse, R3, R44 ;  /* 0x00000003512c7223 */ /* 0x040fe2000000002c */
[C---:B------:R-:W-:Y:S01]  /*9050*/  FFMA R45, R81.reuse, R2, R45 ;  /* 0x00000002512d7223 */ /* 0x040fe2000000002d */
[C---:B------:R-:W-:Y:S01]  /*9060*/  FFMA R46, R81.reuse, R5, R46 ;  /* 0x00000005512e7223 */ /* 0x040fe2000000002e */
[----:B------:R1:W-:Y:S01]  /*9070*/  STS.128 [R177+0x8400], R16 ;  /* 0x00840010b1007388 */ /* 0x0003e20000000c00 */
[----:B------:R-:W-:Y:S01]  /*9080*/  FFMA R51, R81, R0, R51 ;  /* 0x0000000051337223 */ /* 0x000fe20000000033 */
[--C-:B------:R-:W-:Y:S01]  /*9090*/  HADD2.F32 R3, -RZ, R136.reuse.H0_H0 ;  /* 0x20000088ff037230 */ /* 0x100fe20000004100 */
[----:B------:R-:W-:Y:S01]  /*90a0*/  F2FP.F16.F32.PACK_AB R24, R25, R24 ;  /* 0x000000181918723e */ /* 0x000fe200000000ff */
[----:B------:R-:W-:Y:S01]  /*90b0*/  HADD2.F32 R0, -RZ, R136.H1_H1 ;  /* 0x30000088ff007230 */ /* 0x000fe20000004100 */
[----:B------:R-:W-:Y:S01]  /*90c0*/  F2FP.F16.F32.PACK_AB R25, R31, R26 ;  /* 0x0000001a1f19723e */ /* 0x000fe200000000ff */
        /* <DEDUP_REMOVED lines=16> */
[----:B------:R-:W-:Y:S01]  /*91d0*/  FFMA R52, R81, R0, R52 ;  /* 0x0000000051347223 */ /* 0x000fe20000000034 */
[----:B------:R-:W-:Y:S01]  /*91e0*/  F2FP.F16.F32.PACK_AB R35, R43, R38 ;  /* 0x000000262b23723e */ /* 0x000fe200000000ff */
[C---:B------:R-:W-:Y:S01]  /*91f0*/  FFMA R53, R81.reuse, R2, R53 ;  /* 0x0000000251357223 */ /* 0x040fe20000000035 */
[----:B------:R-:W-:Y:S01]  /*9200*/  FFMA R54, R81, R3, R54 ;  /* 0x0000000351367223 */ /* 0x000fe20000000036 */
[----:B------:R-:W-:Y:S01]  /*9210*/  HADD2.F32 R0, -RZ, R139.H1_H1 ;  /* 0x3000008bff007230 */ /* 0x000fe20000004100 */
[----:B------:R-:W-:Y:S01]  /*9220*/  F2FP.F16.F32.PACK_AB R40, R41, R40 ;  /* 0x000000282928723e */ /* 0x000fe200000000ff */
[----:B------:R1:W-:Y:S01]  /*9230*/  STS.128 [R175+0x8400], R32 ;  /* 0x00840020af007388 */ /* 0x0003e20000000c00 */
[C---:B------:R-:W-:Y:S01]  /*9240*/  FMUL R59, R78.reuse, R59 ;  /* 0x0000003b4e3b7220 */ /* 0x040fe20000400000 */
[--C-:B------:R-:W-:Y:S01]  /*9250*/  HADD2.F32 R3, -RZ, R144.reuse.H0_H0 ;  /* 0x20000090ff037230 */ /* 0x100fe20000004100 */
[----:B------:R-:W-:Y:S01]  /*9260*/  F2FP.F16.F32.PACK_AB R41, R47, R42 ;  /* 0x0000002a2f29723e */ /* 0x000fe200000000ff */
[----:B------:R-:W-:Y:S01]  /*9270*/  HADD2.F32 R2, -RZ, R144.H1_H1 ;  /* 0x30000090ff027230 */ /* 0x000fe20000004100 */
[----:B------:R-:W-:Y:S01]  /*9280*/  F2FP.F16.F32.PACK_AB R42, R45, R44 ;  /* 0x0000002c2d2a723e */ /* 0x000fe200000000ff */
[--C-:B------:R-:W-:Y:S01]  /*9290*/  HADD2.F32 R5, -RZ, R145.reuse.H0_H0 ;  /* 0x20000091ff057230 */ /* 0x100fe20000004100 */
        /* <DEDUP_REMOVED lines=8> */
[----:B------:R-:W-:Y:S01]  /*9320*/  FFMA R58, R81, R5, R58 ;  /* 0x00000005513a7223 */ /* 0x000fe2000000003a */
[----:B------:R-:W-:Y:S01]  /*9330*/  HADD2.F32 R2, -RZ, R146.H1_H1 ;  /* 0x30000092ff027230 */ /* 0x000fe20000004100 */
[----:B------:R-:W-:Y:S01]  /*9340*/  F2FP.F16.F32.PACK_AB R48, R49, R48 ;  /* 0x000000303130723e */ /* 0x000fe200000000ff */
[--C-:B------:R-:W-:Y:S01]  /*9350*/  HADD2.F32 R5, -RZ, R147.reuse.H0_H0 ;  /* 0x20000093ff057230 */ /* 0x100fe20000004100 */
[----:B------:R-:W-:Y:S01]  /*9360*/  F2FP.F16.F32.PACK_AB R49, R55, R50 ;  /* 0x000000323731723e */ /* 0x000fe200000000ff */
[----:B------:R-:W-:Y:S02]  /*9370*/  HADD2.F32 R4, -RZ, R147.H1_H1 ;  /* 0x30000093ff047230 */ /* 0x000fe40000004100 */
[----:B------:R-:W-:Y:S01]  /*9380*/  FFMA R63, R81, R0, R63 ;  /* 0x00000000513f7223 */ /* 0x000fe2000000003f */
[----:B------:R-:W-:Y:S01]  /*9390*/  FMUL R67, R78, R67 ;  /* 0x000000434e437220 */ /* 0x000fe20000400000 */
[----:B------:R-:W-:Y:S01]  /*93a0*/  F2FP.F16.F32.PACK_AB R50, R53, R52 ;  /* 0x000000343532723e */ /* 0x000fe200000000ff */
[----:B------:R-:W-:Y:S01]  /*93b0*/  FFMA R60, R81, R3, R60 ;  /* 0x00000003513c7223 */ /* 0x000fe2000000003c */
[----:B------:R-:W-:Y:S01]  /*93c0*/  F2FP.F16.F32.PACK_AB R51, R59, R54 ;  /* 0x000000363b33723e */ /* 0x000fe200000000ff */
[C---:B------:R-:W-:Y:S01]  /*93d0*/  FFMA R61, R81.reuse, R2, R61 ;  /* 0x00000002513d7223 */ /* 0x040fe2000000003d */
[C---:B------:R-:W-:Y:S01]  /*93e0*/  FFMA R62, R81.reuse, R5, R62 ;  /* 0x00000005513e7223 */ /* 0x040fe2000000003e */
[----:B------:R-:W-:Y:S01]  /*93f0*/  FFMA R67, R81, R4, R67 ;  /* 0x0000000451437223 */ /* 0x000fe20000000043 */
[----:B------:R-:W-:Y:S01]  /*9400*/  F2FP.F16.F32.PACK_AB R56, R57, R56 ;  /* 0x000000383938723e */ /* 0x000fe200000000ff */
[----:B------:R1:W-:Y:S01]  /*9410*/  STS.128 [R174+0x8400], R48 ;  /* 0x00840030ae007388 */ /* 0x0003e20000000c00 */
[----:B------:R-:W-:Y:S02]  /*9420*/  F2FP.F16.F32.PACK_AB R57, R63, R58 ;  /* 0x0000003a3f39723e */ /* 0x000fe400000000ff */
        /* <DEDUP_REMOVED lines=22> */
.L_x_113:
[----:B------:R-:W-:Y:S05]  /*9590*/  BSYNC.RECONVERGENT B0 ;  /* 0x0000000000007941 */ /* 0x000fea0003800200 */
.L_x_112:
        /* <DEDUP_REMOVED lines=13> */
[----:B-1----:R-:W-:Y:S04]  /*9670*/  @P1 IADD3 R9, PT, PT, R101, UR48, RZ ;  /* 0x0000003065091c10 */ /* 0x002fe8000fffe0ff */
[----:B------:R-:W-:Y:S01]  /*9680*/  @P1 IADD3 R7, PT, PT, R102, R9, RZ ;  /* 0x0000000966071210 */ /* 0x000fe20007ffe0ff */
[--C-:B------:R-:W-:Y:S02]  /*9690*/  @P1 IMAD.IADD R5, R100, 0x1, R9.reuse ;  /* 0x0000000164051824 */ /* 0x100fe400078e0209 */
[----:B------:R-:W-:Y:S01]  /*96a0*/  @P1 IMAD.IADD R2, R110, 0x1, R9 ;  /* 0x000000016e021824 */ /* 0x000fe200078e0209 */
[----:B------:R-:W-:Y:S06]  /*96b0*/  @P0 BRA `(.L_x_117) ;  /* 0x00000000000c0947 */ /* 0x000fec0003800000 */
[----:B------:R-:W-:Y:S04]  /*96c0*/  SHF.L.U32 R0, R167, 0x1f, RZ ;  /* 0x0000001fa7007819 */ /* 0x000fe800000006ff */
[----:B------:R-:W1:Y:S02]  /*96d0*/  SYNCS.PHASECHK.TRANS64.TRYWAIT P0, [R3+URZ+0x30], R0 ;  /* 0x00003000030075a7 */ /* 0x000e6400080011ff */
[----:B-1----:R-:W-:Y:S05]  /*96e0*/  @!P0 BRA `(.L_x_118) ;  /* 0x00000020000c8947 */ /* 0x002fea0003800000 */
.L_x_117:
[----:B------:R-:W-:Y:S05]  /*96f0*/  BSYNC B0 ;  /* 0x0000000000007941 */ /* 0x000fea0003800000 */
.L_x_116:
[----:B------:R-:W-:Y:S11]  /*9700*/  ISETP.NE.AND P0, PT, R108, RZ, PT ;  /* 0x000000ff6c00720c */ /* 0x000ff60003f05270 */
[----:B------:R-:W-:Y:S02]  /*9710*/  @!UPT UIADD3 URZ, UPT, UPT, URZ, URZ, URZ ;  /* 0x000000fffffff290 */ /* 0x000fe4000fffe0ff */
[----:B------:R2:W3:Y:S01]  /*9720*/  @P0 LDS.128 R88, [R101+UR48+0x400] ;  /* 0x0004003065580984 */ /* 0x0004e20008000c00 */
[----:B-1----:R-:W-:Y:S01]  /*9730*/  @P0 IMAD.IADD R3, R102, 0x1, R5 ;  /* 0x0000000166030824 */ /* 0x002fe200078e0205 */
[C---:B------:R-:W-:Y:S01]  /*9740*/  @P0 IADD3 R4, PT, PT, R110.reuse, R5, RZ ;  /* 0x000000056e040210 */ /* 0x040fe20007ffe0ff */
[C---:B------:R-:W-:Y:S01]  /*9750*/  @P0 IMAD.IADD R0, R110.reuse, 0x1, R7 ;  /* 0x000000016e000824 */ /* 0x040fe200078e0207 */
[----:B------:R2:W4:Y:S02]  /*9760*/  @P0 LDS.128 R96, [R2+0x400] ;  /* 0x0004000002600984 */ /* 0x0005240000000c00 */
[----:B------:R-:W-:Y:S02]  /*9770*/  @P0 IADD3 R110, PT, PT, R110, R3, RZ ;  /* 0x000000036e6e0210 */ /* 0x000fe40007ffe0ff */
[----:B------:R2:W1:Y:S04]  /*9780*/  @P0 LDS.128 R104, [R7+0x400] ;  /* 0x0004000007680984 */ /* 0x0004680000000c00 */
[----:B------:R2:W1:Y:S04]  /*9790*/  @P0 LDS.128 R112, [R0+0x400] ;  /* 0x0004000000700984 */ /* 0x0004680000000c00 */
[----:B------:R2:W1:Y:S04]  /*97a0*/  @P0 LDS.128 R120, [R5+0x400] ;  /* 0x0004000005780984 */ /* 0x0004680000000c00 */
[----:B------:R2:W1:Y:S04]  /*97b0*/  @P0 LDS.128 R128, [R4+0x400] ;  /* 0x0004000004800984 */ /* 0x0004680000000c00 */
[----:B------:R2:W1:Y:S04]  /*97c0*/  @P0 LDS.128 R136, [R3+0x400] ;  /* 0x0004000003880984 */ /* 0x0004680000000c00 */
[----:B------:R2:W1:Y:S02]  /*97d0*/  @P0 LDS.128 R144, [R110+0x400] ;  /* 0x000400006e900984 */ /* 0x0004640000000c00 */
.L_x_115:
[----:B------:R-:W-:Y:S05]  /*97e0*/  BSYNC B1 ;  /* 0x0000000000017941 */ /* 0x000fea0003800000 */
.L_x_114:
[----:B--2---:R-:W-:Y:S05]  /*97f0*/  VIADD R3, R80, 0xc0 ;  /* 0x000000c050037836 */ /* 0x004fea0000000000 */
[----:B------:R-:W-:Y:S04]  /*9800*/  SHF.R.U32.HI R3, RZ, 0x15, R3 ;  /* 0x00000015ff037819 */ /* 0x000fe80000011603 */
[----:B------:R-:W-:Y:S11]  /*9810*/  LOP3.LUT P0, RZ, R3, 0x3, R162, 0x48, !PT ;  /* 0x0000000303ff7812 */ /* 0x000ff600078048a2 */
[----:B------:R-:W-:Y:S02]  /*9820*/  @!UPT UIADD3 URZ, UPT, UPT, URZ, URZ, URZ ;  /* 0x000000fffffff290 */ /* 0x000fe4000fffe0ff */
[----:B------:R-:W-:Y:S05]  /*9830*/  @!P0 BRA `(.L_x_119) ;  /* 0x0000000000408947 */ /* 0x000fea0003800000 */
[----:B------:R-:W2:Y:S01]  /*9840*/  LDCU.64 UR8, c[0x4][0x70] ;  /* 0x01000e00ff0877ac */ /* 0x000ea20008000a00 */
[----:B------:R-:W-:Y:S01]  /*9850*/  MOV R3, 0x0 ;  /* 0x0000000000037802 */ /* 0x000fe20000000f00 */
[----:B------:R-:W-:Y:S02]  /*9860*/  HFMA2 R12, -RZ, RZ, 0, 5.9604644775390625e-08 ;  /* 0x00000001ff0c7431 */ /* 0x000fe400000001ff */
[----:B-1----:R-:W-:Y:S02]  /*9870*/  IMAD.MOV.U32 R8, RZ, RZ, 0x192 ;  /* 0x00000192ff087424 */ /* 0x002fe400078e00ff */
[----:B------:R-:W-:Y:S01]  /*9880*/  IMAD.MOV.U32 R13, RZ, RZ, RZ ;  /* 0x000000ffff0d7224 */ /* 0x000fe200078e00ff */
[----:B------:R-:W1:Y:S01]  /*9890*/  LDCU.64 UR6, c[0x4][0x78] ;  /* 0x01000f00ff0677ac */ /* 0x000e620008000a00 */
[----:B------:R-:W3:Y:S01]  /*98a0*/  LDC.64 R2, c[0x4][R3] ;  /* 0x0100000003027b82 */ /* 0x000ee20000000a00 */
[----:B------:R-:W5:Y:S01]  /*98b0*/  LDCU.64 UR4, c[0x4][0x10] ;  /* 0x01000200ff0477ac */ /* 0x000f620008000a00 */
[----:B--2---:R-:W-:Y:S01]  /*98c0*/  MOV R5, UR9 ;  /* 0x0000000900057c02 */ /* 0x004fe20008000f00 */
[----:B------:R-:W-:Y:S01]  /*98d0*/  IMAD.U32 R4, RZ, RZ, UR8 ;  /* 0x00000008ff047e24 */ /* 0x000fe2000f8e00ff */
[----:B-1----:R-:W-:Y:S01]  /*98e0*/  MOV R7, UR7 ;  /* 0x0000000700077c02 */ /* 0x002fe20008000f00 */
[----:B------:R-:W-:Y:S01]  /*98f0*/  IMAD.U32 R6, RZ, RZ, UR6 ;  /* 0x00000006ff067e24 */ /* 0x000fe2000f8e00ff */
[----:B-----5:R-:W-:Y:S01]  /*9900*/  MOV R11, UR5 ;  /* 0x00000005000b7c02 */ /* 0x020fe20008000f00 */
[----:B------:R-:W-:Y:S02]  /*9910*/  IMAD.U32 R10, RZ, RZ, UR4 ;  /* 0x00000004ff0a7e24 */ /* 0x000fe4000f8e00ff */
[----:B------:R-:W-:Y:S07]  /*9920*/  LEPC R20, `(.L_x_119) ;  /* 0x000000001014794e */ /* 0x000fee0000000000 */
[----:B---34-:R-:W-:Y:S05]  /*9930*/  CALL.ABS.NOINC R2 ;  /* 0x0000000002007343 */ /* 0x018fea0003c00000 */
.L_x_119:
[----:B------:R-:W-:Y:S01]  /*9940*/  ISETP.NE.AND P0, PT, R170, RZ, PT ;  /* 0x000000ffaa00720c */ /* 0x000fe20003f05270 */
[----:B------:R-:W-:Y:S05]  /*9950*/  WARPSYNC.ALL ;  /* 0x0000000000007948 */ /* 0x000fea0003800000 */
[----:B------:R-:W-:Y:S01]  /*9960*/  R2UR UR4, R80 ;  /* 0x00000000500472ca */ /* 0x000fe200000e0000 */
[--C-:B---3--:R-:W-:Y:S01]  /*9970*/  HADD2.F32 R82, -RZ, R88.reuse.H0_H0 ;  /* 0x20000058ff527230 */ /* 0x108fe20000004100 */
[----:B------:R-:W-:Y:S01]  /*9980*/  R2UR UR5, R87 ;  /* 0x00000000570572ca */ /* 0x000fe200000e0000 */
[----:B------:R-:W-:Y:S01]  /*9990*/  HADD2.F32 R84, -RZ, R88.H1_H1 ;  /* 0x30000058ff547230 */ /* 0x000fe20000004100 */
[----:B------:R-:W-:Y:S01]  /*99a0*/  BSSY.RECONVERGENT B0, `(.L_x_120) ;  /* 0x00000fd000007945 */ /* 0x000fe20003800200 */
[--C-:B------:R-:W-:Y:S02]  /*99b0*/  HADD2.F32 R83, -RZ, R89.reuse.H0_H0 ;  /* 0x20000059ff537230 */ /* 0x100fe40000004100 */
[----:B------:R-:W-:Y:S02]  /*99c0*/  HADD2.F32 R86, -RZ, R89.H1_H1 ;  /* 0x30000059ff567230 */ /* 0x000fe40000004100 */
[--C-:B------:R-:W-:Y:S02]  /*99d0*/  HADD2.F32 R85, -RZ, R90.reuse.H0_H0 ;  /* 0x2000005aff557230 */ /* 0x100fe40000004100 */
[----:B------:R-:W-:Y:S02]  /*99e0*/  HADD2.F32 R88, -RZ, R90.H1_H1 ;  /* 0x3000005aff587230 */ /* 0x000fe40000004100 */
[----:B-1----:R-:W1:Y:S01]  /*99f0*/  LDTM.x64 R4, tmem[UR4+0xc0] ;  /* 0x0000c004000479ee */ /* 0x002e620008340000 */
[----:B------:R-:W-:Y:S01]  /*9a00*/  NOP ;  /* 0x0000000000007918 */ /* 0x000fe20000000000 */
[----:B------:R-:W-:Y:S01]  /*9a10*/  UIADD3 UR5, UPT, UPT, UR5, 0xb0, URZ ;  /* 0x000000b005057890 */ /* 0x000fe2000fffe0ff */
[--C-:B------:R-:W-:Y:S02]  /*9a20*/  HADD2.F32 R87, -RZ, R91.reuse.H0_H0 ;  /* 0x2000005bff577230 */ /* 0x100fe40000004100 */
[----:B------:R-:W-:Y:S01]  /*9a30*/  HADD2.F32 R90, -RZ, R91.H1_H1 ;  /* 0x3000005bff5a7230 */ /* 0x000fe20000004100 */
[----:B------:R-:W-:Y:S01]  /*9a40*/  UPRMT UR5, UR37, 0x654, UR5 ;  /* 0x0000065425057896 */ /* 0x000fe20008000005 */
[--C-:B----4-:R-:W-:Y:S02]  /*9a50*/  HADD2.F32 R89, -RZ, R96.reuse.H0_H0 ;  /* 0x20000060ff597230 */ /* 0x110fe40000004100 */
[----:B------:R-:W-:Y:S02]  /*9a60*/  HADD2.F32 R91, -RZ, R96.H1_H1 ;  /* 0x30000060ff5b7230 */ /* 0x000fe40000004100 */
[--C-:B------:R-:W-:Y:S02]  /*9a70*/  HADD2.F32 R92, -RZ, R97.reuse.H0_H0 ;  /* 0x20000061ff5c7230 */ /* 0x100fe40000004100 */
[----:B------:R-:W-:Y:S02]  /*9a80*/  HADD2.F32 R94, -RZ, R97.H1_H1 ;  /* 0x30000061ff5e7230 */ /* 0x000fe40000004100 */
[----:B-1----:R-:W-:Y:S01]  /*9a90*/  SYNCS.ARRIVE.TRANS64.RED.A1T0 RZ, [UR5], RZ ;  /* 0x000000ffffff79a7 */ /* 0x002fe20008100405 */
[--C-:B------:R-:W-:Y:S02]  /*9aa0*/  HADD2.F32 R93, -RZ, R98.reuse.H0_H0 ;  /* 0x20000062ff5d7230 */ /* 0x100fe40000004100 */
[----:B------:R-:W-:Y:S02]  /*9ab0*/  HADD2.F32 R96, -RZ, R98.H1_H1 ;  /* 0x30000062ff607230 */ /* 0x000fe40000004100 */
[--C-:B------:R-:W-:Y:S02]  /*9ac0*/  HADD2.F32 R95, -RZ, R99.reuse.H0_H0 ;  /* 0x20000063ff5f7230 */ /* 0x100fe40000004100 */
[----:B------:R-:W-:Y:S02]  /*9ad0*/  HADD2.F32 R98, -RZ, R99.H1_H1 ;  /* 0x30000063ff627230 */ /* 0x000fe40000004100 */
[C---:B------:R-:W-:Y:S01]  /*9ae0*/  FMUL R4, R78.reuse, R4 ;  /* 0x000000044e047220 */ /* 0x040fe20000400000 */
[C---:B------:R-:W-:Y:S01]  /*9af0*/  FMUL R5, R78.reuse, R5 ;  /* 0x000000054e057220 */ /* 0x040fe20000400000 */
[C---:B------:R-:W-:Y:S01]  /*9b00*/  FMUL R6, R78.reuse, R6 ;  /* 0x000000064e067220 */ /* 0x040fe20000400000 */
[C---:B------:R-:W-:Y:S01]  /*9b10*/  FMUL R7, R78.reuse, R7 ;  /* 0x000000074e077220 */ /* 0x040fe20000400000 */
[C---:B------:R-:W-:Y:S01]  /*9b20*/  FFMA R4, R81.reuse, R82, R4 ;  /* 0x0000005251047223 */ /* 0x040fe20000000004 */
[C---:B------:R-:W-:Y:S01]  /*9b30*/  FFMA R5, R81.reuse, R84, R5 ;  /* 0x0000005451057223 */ /* 0x040fe20000000005 */
[C---:B------:R-:W-:Y:S01]  /*9b40*/  FFMA R6, R81.reuse, R83, R6 ;  /* 0x0000005351067223 */ /* 0x040fe20000000006 */
[----:B------:R-:W-:Y:S01]  /*9b50*/  FFMA R7, R81, R86, R7 ;  /* 0x0000005651077223 */ /* 0x000fe20000000007 */
[C---:B------:R-:W-:Y:S01]  /*9b60*/  FMUL R8, R78.reuse, R8 ;  /* 0x000000084e087220 */ /* 0x040fe20000400000 */
[C---:B------:R-:W-:Y:S01]  /*9b70*/  FMUL R9, R78.reuse, R9 ;  /* 0x000000094e097220 */ /* 0x040fe20000400000 */
[----:B------:R-:W-:Y:S01]  /*9b80*/  F2FP.F16.F32.PACK_AB R4, R5, R4 ;  /* 0x000000040504723e */ /* 0x000fe200000000ff */
[C---:B------:R-:W-:Y:S01]  /*9b90*/  FMUL R10, R78.reuse, R10 ;  /* 0x0000000a4e0a7220 */ /* 0x040fe20000400000 */
[----:B------:R-:W-:Y:S01]  /*9ba0*/  F2FP.F16.F32.PACK_AB R5, R7, R6 ;  /* 0x000000060705723e */ /* 0x000fe200000000ff */
[C---:B------:R-:W-:Y:S01]  /*9bb0*/  FFMA R8, R81.reuse, R85, R8 ;  /* 0x0000005551087223 */ /* 0x040fe20000000008 */
[C---:B------:R-:W-:Y:S01]  /*9bc0*/  FFMA R9, R81.reuse, R88, R9 ;  /* 0x0000005851097223 */ /* 0x040fe20000000009 */
[----:B------:R-:W-:Y:S01]  /*9bd0*/  FFMA R10, R81, R87, R10 ;  /* 0x00000057510a7223 */ /* 0x000fe2000000000a */
[C---:B------:R-:W-:Y:S01]  /*9be0*/  FMUL R11, R78.reuse, R11 ;  /* 0x0000000b4e0b7220 */ /* 0x040fe20000400000 */
[C---:B------:R-:W-:Y:S01]  /*9bf0*/  FMUL R0, R78.reuse, R12 ;  /* 0x0000000c4e007220 */ /* 0x040fe20000400000 */
[C---:B------:R-:W-:Y:S01]  /*9c00*/  FMUL R2, R78.reuse, R13 ;  /* 0x0000000d4e027220 */ /* 0x040fe20000400000 */
[----:B------:R-:W-:Y:S01]  /*9c10*/  F2FP.F16.F32.PACK_AB R6, R9, R8 ;  /* 0x000000080906723e */ /* 0x000fe200000000ff */
[C---:B------:R-:W-:Y:S01]  /*9c20*/  FFMA R11, R81.reuse, R90, R11 ;  /* 0x0000005a510b7223 */ /* 0x040fe2000000000b */
[C---:B------:R-:W-:Y:S01]  /*9c30*/  FFMA R0, R81.reuse, R89, R0 ;  /* 0x0000005951007223 */ /* 0x040fe20000000000 */
[----:B------:R-:W-:Y:S01]  /*9c40*/  FFMA R2, R81, R91, R2 ;  /* 0x0000005b51027223 */ /* 0x000fe20000000002 */
[C---:B------:R-:W-:Y:S01]  /*9c50*/  FMUL R3, R78.reuse, R14 ;  /* 0x0000000e4e037220 */ /* 0x040fe20000400000 */
[C---:B------:R-:W-:Y:S01]  /*9c60*/  FMUL R15, R78.reuse, R15 ;  /* 0x0000000f4e0f7220 */ /* 0x040fe20000400000 */
[----:B------:R-:W-:Y:S01]  /*9c70*/  F2FP.F16.F32.PACK_AB R7, R11, R10 ;  /* 0x0000000a0b07723e */ /* 0x000fe200000000ff */
[----:B------:R-:W-:Y:S01]  /*9c80*/  FMUL R12, R78, R16 ;  /* 0x000000104e0c7220 */ /* 0x000fe20000400000 */
[----:B------:R-:W-:Y:S01]  /*9c90*/  F2FP.F16.F32.PACK_AB R8, R2, R0 ;  /* 0x000000000208723e */ /* 0x000fe200000000ff */
[C---:B------:R-:W-:Y:S01]  /*9ca0*/  FFMA R3, R81.reuse, R92, R3 ;  /* 0x0000005c51037223 */ /* 0x040fe20000000003 */
[C---:B------:R-:W-:Y:S01]  /*9cb0*/  FFMA R15, R81.reuse, R94, R15 ;  /* 0x0000005e510f7223 */ /* 0x040fe2000000000f */
[----:B------:R1:W-:Y:S01]  /*9cc0*/  STS.128 [R178+UR48+0xc400], R4 ;  /* 0x00c40004b2007988 */ /* 0x0003e20008000c30 */
[----:B------:R-:W-:Y:S01]  /*9cd0*/  FFMA R12, R81, R93, R12 ;  /* 0x0000005d510c7223 */ /* 0x000fe2000000000c */
[C---:B------:R-:W-:Y:S01]  /*9ce0*/  FMUL R13, R78.reuse, R17 ;  /* 0x000000114e0d7220 */ /* 0x040fe20000400000 */
[C---:B------:R-:W-:Y:S01]  /*9cf0*/  FMUL R14, R78.reuse, R18 ;  /* 0x000000124e0e7220 */ /* 0x040fe20000400000 */
[----:B------:R-:W-:Y:S01]  /*9d00*/  F2FP.F16.F32.PACK_AB R9, R15, R3 ;  /* 0x000000030f09723e */ /* 0x000fe200000000ff */
[--C-:B------:R-:W-:Y:S02]  /*9d10*/  HADD2.F32 R97, -RZ, R104.reuse.H0_H0 ;  /* 0x20000068ff617230 */ /* 0x100fe40000004100 */
[C---:B------:R-:W-:Y:S01]  /*9d20*/  FFMA R13, R81.reuse, R96, R13 ;  /* 0x00000060510d7223 */ /* 0x040fe2000000000d */
[----:B------:R-:W-:Y:S01]  /*9d30*/  FFMA R14, R81, R95, R14 ;  /* 0x0000005f510e7223 */ /* 0x000fe2000000000e */
[C---:B------:R-:W-:Y:S01]  /*9d40*/  FMUL R19, R78.reuse, R19 ;  /* 0x000000134e137220 */ /* 0x040fe20000400000 */
[----:B------:R-:W-:Y:S02]  /*9d50*/  HADD2.F32 R100, -RZ, R104.H1_H1 ;  /* 0x30000068ff647230 */ /* 0x000fe40000004100 */
[C---:B------:R-:W-:Y:S01]  /*9d60*/  FMUL R16, R78.reuse, R20 ;  /* 0x000000144e107220 */ /* 0x040fe20000400000 */
[----:B------:R-:W-:Y:S01]  /*9d70*/  F2FP.F16.F32.PACK_AB R10, R13, R12 ;  /* 0x0000000c0d0a723e */ /* 0x000fe200000000ff */
[C---:B------:R-:W-:Y:S01]  /*9d80*/  FFMA R19, R81.reuse, R98, R19 ;  /* 0x0000006251137223 */ /* 0x040fe20000000013 */
[--C-:B------:R-:W-:Y:S02]  /*9d90*/  HADD2.F32 R99, -RZ, R105.reuse.H0_H0 ;  /* 0x20000069ff637230 */ /* 0x100fe40000004100 */
[----:B------:R-:W-:Y:S01]  /*9da0*/  FFMA R16, R81, R97, R16 ;  /* 0x0000006151107223 */ /* 0x000fe20000000010 */
[C---:B------:R-:W-:Y:S01]  /*9db0*/  FMUL R17, R78.reuse, R21 ;  /* 0x000000154e117220 */ /* 0x040fe20000400000 */
[----:B------:R-:W-:Y:S01]  /*9dc0*/  HADD2.F32 R102, -RZ, R105.H1_H1 ;  /* 0x30000069ff667230 */ /* 0x000fe20000004100 */
[----:B------:R-:W-:Y:S01]  /*9dd0*/  F2FP.F16.F32.PACK_AB R11, R19, R14 ;  /* 0x0000000e130b723e */ /* 0x000fe200000000ff */
[C---:B------:R-:W-:Y:S01]  /*9de0*/  FMUL R18, R78.reuse, R22 ;  /* 0x000000164e127220 */ /* 0x040fe20000400000 */
[C---:B------:R-:W-:Y:S01]  /*9df0*/  FFMA R17, R81.reuse, R100, R17 ;  /* 0x0000006451117223 */ /* 0x040fe20000000011 */
[--C-:B------:R-:W-:Y:S02]  /*9e00*/  HADD2.F32 R101, -RZ, R106.reuse.H0_H0 ;  /* 0x2000006aff657230 */ /* 0x100fe40000004100 */
[C---:B------:R-:W-:Y:S01]  /*9e10*/  FMUL R23, R78.reuse, R23 ;  /* 0x000000174e177220 */ /* 0x040fe20000400000 */
[----:B------:R1:W-:Y:S01]  /*9e20*/  STS.128 [R179+0xc400], R8 ;  /* 0x00c40008b3007388 */ /* 0x0003e20000000c00 */
[----:B------:R-:W-:Y:S01]  /*9e30*/  FFMA R18, R81, R99, R18 ;  /* 0x0000006351127223 */ /* 0x000fe20000000012 */
[----:B------:R-:W-:Y:S01]  /*9e40*/  F2FP.F16.F32.PACK_AB R16, R17, R16 ;  /* 0x000000101110723e */ /* 0x000fe200000000ff */
[----:B------:R-:W-:Y:S01]  /*9e50*/  FFMA R23, R81, R102, R23 ;  /* 0x0000006651177223 */ /* 0x000fe20000000017 */
[----:B------:R-:W-:Y:S02]  /*9e60*/  HADD2.F32 R104, -RZ, R106.H1_H1 ;  /* 0x3000006aff687230 */ /* 0x000fe40000004100 */
[C---:B------:R-:W-:Y:S01]  /*9e70*/  FMUL R20, R78.reuse, R24 ;  /* 0x000000184e147220 */ /* 0x040fe20000400000 */
[--C-:B------:R-:W-:Y:S02]  /*9e80*/  HADD2.F32 R103, -RZ, R107.reuse.H0_H0 ;  /* 0x2000006bff677230 */ /* 0x100fe40000004100 */
[C---:B------:R-:W-:Y:S01]  /*9e90*/  FMUL R21, R78.reuse, R25 ;  /* 0x000000194e157220 */ /* 0x040fe20000400000 */
[----:B------:R-:W-:Y:S01]  /*9ea0*/  F2FP.F16.F32.PACK_AB R17, R23, R18 ;  /* 0x000000121711723e */ /* 0x000fe200000000ff */
[C---:B------:R-:W-:Y:S01]  /*9eb0*/  FFMA R20, R81.reuse, R101, R20 ;  /* 0x0000006551147223 */ /* 0x040fe20000000014 */
[----:B------:R-:W-:Y:S02]  /*9ec0*/  HADD2.F32 R106, -RZ, R107.H1_H1 ;  /* 0x3000006bff6a7230 */ /* 0x000fe40000004100 */
[----:B------:R-:W-:Y:S01]  /*9ed0*/  FFMA R21, R81, R104, R21 ;  /* 0x0000006851157223 */ /* 0x000fe20000000015 */
[C---:B------:R-:W-:Y:S01]  /*9ee0*/  FMUL R22, R78.reuse, R26 ;  /* 0x0000001a4e167220 */ /* 0x040fe20000400000 */
[--C-:B------:R-:W-:Y:S02]  /*9ef0*/  HADD2.F32 R105, -RZ, R112.reuse.H0_H0 ;  /* 0x20000070ff697230 */ /* 0x100fe40000004100 */
[C---:B------:R-:W-:Y:S01]  /*9f00*/  FMUL R27, R78.reuse, R27 ;  /* 0x0000001b4e1b7220 */ /* 0x040fe20000400000 */
[----:B------:R-:W-:Y:S01]  /*9f10*/  HADD2.F32 R108, -RZ, R112.H1_H1 ;  /* 0x30000070ff6c7230 */ /* 0x000fe20000004100 */
[----:B------:R-:W-:Y:S01]  /*9f20*/  F2FP.F16.F32.PACK_AB R18, R21, R20 ;  /* 0x000000141512723e */ /* 0x000fe200000000ff */
[C---:B------:R-:W-:Y:S01]  /*9f30*/  FFMA R22, R81.reuse, R103, R22 ;  /* 0x0000006751167223 */ /* 0x040fe20000000016 */
        /* <DEDUP_REMOVED lines=9> */
[--C-:B------:R-:W-:Y:S01]  /*9fd0*/  HADD2.F32 R109, -RZ, R114.reuse.H0_H0 ;  /* 0x20000072ff6d7230 */ /* 0x100fe20000004100 */
[----:B------:R1:W-:Y:S01]  /*9fe0*/  STS.128 [R177+0xc400], R16 ;  /* 0x00c40010b1007388 */ /* 0x0003e20000000c00 */
        /* <DEDUP_REMOVED lines=69> */
[C---:B------:R-:W-:Y:S01]  /*a440*/  FFMA R45, R81.reuse, R128, R45 ;  /* 0x00000080512d7223 */ /* 0x040fe2000000002d */
[C---:B------:R-:W-:Y:S01]  /*a450*/  FMUL R46, R78.reuse, R50 ;  /* 0x000000324e2e7220 */ /* 0x040fe20000400000 */
[--C-:B------:R-:W-:Y:S02]  /*a460*/  HADD2.F32 R129, -RZ, R136.reuse.H0_H0 ;  /* 0x20000088ff817230 */ /* 0x100fe40000004100 */
[C---:B------:R-:W-:Y:S01]  /*a470*/  FMUL R51, R78.reuse, R51 ;  /* 0x000000334e337220 */ /* 0x040fe20000400000 */
[----:B------:R-:W-:Y:S02]  /*a480*/  HADD2.F32 R132, -RZ, R136.H1_H1 ;  /* 0x30000088ff847230 */ /* 0x000fe40000004100 */
[C---:B------:R-:W-:Y:S01]  /*a490*/  FMUL R48, R78.reuse, R52 ;  /* 0x000000344e307220 */ /* 0x040fe20000400000 */
[--C-:B------:R-:W-:Y:S02]  /*a4a0*/  HADD2.F32 R131, -RZ, R137.reuse.H0_H0 ;  /* 0x20000089ff837230 */ /* 0x100fe40000004100 */
[C---:B------:R-:W-:Y:S01]  /*a4b0*/  FMUL R49, R78.reuse, R53 ;  /* 0x000000354e317220 */ /* 0x040fe20000400000 */
[C---:B------:R-:W-:Y:S01]  /*a4c0*/  FFMA R46, R81.reuse, R127, R46 ;  /* 0x0000007f512e7223 */ /* 0x040fe2000000002e */
[----:B------:R-:W-:Y:S02]  /*a4d0*/  HADD2.F32 R134, -RZ, R137.H1_H1 ;  /* 0x30000089ff867230 */ /* 0x000fe40000004100 */
[C---:B------:R-:W-:Y:S01]  /*a4e0*/  FMUL R50, R78.reuse, R54 ;  /* 0x000000364e327220 */ /* 0x040fe20000400000 */
[C---:B------:R-:W-:Y:S01]  /*a4f0*/  FFMA R51, R81.reuse, R130, R51 ;  /* 0x0000008251337223 */ /* 0x040fe20000000033 */
        /* <DEDUP_REMOVED lines=11> */
[----:B------:R-:W-:Y:S01]  /*a5b0*/  FFMA R55, R81, R134, R55 ;  /* 0x0000008651377223 */ /* 0x000fe20000000037 */
[--C-:B------:R-:W-:Y:S02]  /*a5c0*/  HADD2.F32 R137, -RZ, R144.reuse.H0_H0 ;  /* 0x20000090ff897230 */ /* 0x100fe40000004100 */
[C---:B------:R-:W-:Y:S01]  /*a5d0*/  FMUL R59, R78.reuse, R59 ;  /* 0x0000003b4e3b7220 */ /* 0x040fe20000400000 */
[----:B------:R-:W-:Y:S01]  /*a5e0*/  F2FP.F16.F32.PACK_AB R42, R45, R44 ;  /* 0x0000002c2d2a723e */ /* 0x000fe200000000ff */
[----:B------:R-:W-:Y:S01]  /*a5f0*/  FFMA R52, R81, R133, R52 ;  /* 0x0000008551347223 */ /* 0x000fe20000000034 */
[----:B------:R-:W-:Y:S01]  /*a600*/  F2FP.F16.F32.PACK_AB R43, R51, R46 ;  /* 0x0000002e332b723e */ /* 0x000fe200000000ff */
[----:B------:R-:W-:Y:S02]  /*a610*/  HADD2.F32 R140, -RZ, R144.H1_H1 ;  /* 0x30000090ff8c7230 */ /* 0x000fe40000004100 */
[C---:B------:R-:W-:Y:S01]  /*a620*/  FMUL R56, R78.reuse, R60 ;  /* 0x0000003c4e387220 */ /* 0x040fe20000400000 */
[C---:B------:R-:W-:Y:S01]  /*a630*/  FFMA R53, R81.reuse, R136, R53 ;  /* 0x0000008851357223 */ /* 0x040fe20000000035 */
[--C-:B------:R-:W-:Y:S01]  /*a640*/  HADD2.F32 R139, -RZ, R145.reuse.H0_H0 ;  /* 0x20000091ff8b7230 */ /* 0x100fe20000004100 */
[----:B------:R1:W-:Y:S01]  /*a650*/  STS.128 [R182+0xc400], R40 ;  /* 0x00c40028b6007388 */ /* 0x0003e20000000c00 */
        /* <DEDUP_REMOVED lines=15> */
[----:B------:R-:W-:Y:S02]  /*a750*/  HADD2.F32 R146, -RZ, R147.H1_H1 ;  /* 0x30000093ff927230 */ /* 0x000fe40000004100 */
[C---:B------:R-:W-:Y:S01]  /*a760*/  FMUL R62, R78.reuse, R66 ;  /* 0x000000424e3e7220 */ /* 0x040fe20000400000 */
[----:B------:R-:W-:Y:S01]  /*a770*/  F2FP.F16.F32.PACK_AB R49, R55, R50 ;  /* 0x000000323731723e */ /* 0x000fe200000000ff */
        /* <DEDUP_REMOVED lines=31> */
.L_x_121:
[----:B------:R-:W-:Y:S05]  /*a970*/  BSYNC.RECONVERGENT B0 ;  /* 0x0000000000007941 */ /* 0x000fea0003800200 */
.L_x_120:
[----:B------:R-:W-:Y:S01]  /*a980*/  BAR.SYNC.DEFER_BLOCKING 0x1, 0x80 ;  /* 0x0042000000007b1d */ /* 0x000fe20000010000 */
[----:B------:R-:W-:Y:S01]  /*a990*/  UISETP.NE.AND UP0, UPT, UR49, -0x4, UPT ;  /* 0xfffffffc3100788c */ /* 0x000fe2000bf05270 */
[----:B------:R-:W-:Y:S08]  /*a9a0*/  IADD3 R76, PT, PT, R76, 0x1, RZ ;  /* 0x000000014c4c7810 */ /* 0x000ff00007ffe0ff */
[----:B------:R-:W-:Y:S05]  /*a9b0*/  BRA.U !UP0, `(.L_x_122) ;  /* 0x0000000108287547 */ /* 0x000fea000b800000 */
[----:B------:R-:W-:Y:S01]  /*a9c0*/  ISETP.NE.AND P0, PT, R176, RZ, PT ;  /* 0x000000ffb000720c */ /* 0x000fe20003f05270 */
[----:B------:R-:W-:Y:S01]  /*a9d0*/  IMAD.U32 R3, RZ, RZ, UR51 ;  /* 0x00000033ff037e24 */ /* 0x000fe2000f8e00ff */
[----:B------:R-:W-:Y:S01]  /*a9e0*/  UIADD3 UR51, UPT, UPT, UR51, 0x1, URZ ;  /* 0x0000000133337890 */ /* 0x000fe2000fffe0ff */
[----:B------:R-:W-:Y:S03]  /*a9f0*/  IMAD.U32 R0, RZ, RZ, UR37 ;  /* 0x00000025ff007e24 */ /* 0x000fe6000f8e00ff */
[----:B------:R-:W-:Y:S04]  /*aa00*/  UISETP.NE.AND UP0, UPT, UR51, 0x4, UPT ;  /* 0x000000043300788c */ /* 0x000fe8000bf05270 */
[----:B------:R-:W-:Y:S03]  /*aa10*/  USEL UR51, UR51, URZ, UP0 ;  /* 0x000000ff33337287 */ /* 0x000fe60008000000 */
[----:B------:R-:W-:Y:S05]  /*aa20*/  @P0 LEA R3, R3, UR48, 0x3 ;  /* 0x0000003003030c11 */ /* 0x000fea000f8e18ff */
[----:B------:R-:W-:Y:S05]  /*aa30*/  @P0 VIADD R3, R3, 0x50 ;  /* 0x0000005003030836 */ /* 0x000fea0000000000 */
[----:B------:R-:W-:Y:S04]  /*aa40*/  @P0 PRMT R0, R0, 0x654, R3 ;  /* 0x0000065400000816 */ /* 0x000fe80000000003 */
[----:B------:R2:W-:Y:S03]  /*aa50*/  @P0 SYNCS.ARRIVE.TRANS64.RED.A1T0 RZ, [R0+URZ], RZ ;  /* 0x000000ff00ff09a7 */ /* 0x0005e600081004ff */
.L_x_122:
[----:B------:R-:W-:Y:S01]  /*aa60*/  ISETP.NE.AND P2, PT, R171, RZ, PT ;  /* 0x000000ffab00720c */ /* 0x000fe20003f45270 */
[----:B------:R-:W-:Y:S01]  /*aa70*/  UIADD3 UR49, UPT, UPT, UR49, 0x4, URZ ;  /* 0x0000000431317890 */ /* 0x000fe2000fffe0ff */
[----:B------:R-:W-:Y:S01]  /*aa80*/  ISETP.NE.AND P0, PT, R173, 0x2, PT ;  /* 0x00000002ad00780c */ /* 0x000fe20003f05270 */
[----:B------:R-:W-:Y:S01]  /*aa90*/  IMAD.IADD R20, R75, 0x1, R154 ;  /* 0x000000014b147824 */ /* 0x000fe200078e029a */
[----:B------:R-:W-:Y:S01]  /*aaa0*/  ISETP.NE.AND P1, PT, R76, 0x2, PT ;  /* 0x000000024c00780c */ /* 0x000fe20003f25270 */
[----:B------:R-:W-:Y:S01]  /*aab0*/  IMAD.IADD R21, R77, 0x1, R156 ;  /* 0x000000014d157824 */ /* 0x000fe200078e029c */
[----:B--2---:R-:W-:Y:S02]  /*aac0*/  SEL R0, RZ, 0x1, P0 ;  /* 0x00000001ff007807 */ /* 0x004fe40000000000 */
[----:B------:R-:W-:Y:S02]  /*aad0*/  SEL R3, RZ, 0x1, P1 ;  /* 0x00000001ff037807 */ /* 0x000fe40000800000 */
[----:B------:R-:W-:Y:S02]  /*aae0*/  LOP3.LUT R165, R165, R0, RZ, 0x3c, !PT ;  /* 0x00000000a5a57212 */ /* 0x000fe400078e3cff */
[----:B------:R-:W-:Y:S02]  /*aaf0*/  LOP3.LUT R166, R166, R3, RZ, 0x3c, !PT ;  /* 0x00000003a6a67212 */ /* 0x000fe400078e3cff */
[----:B------:R-:W-:Y:S02]  /*ab00*/  @P2 R2UR UR36, R164 ;  /* 0x00000000a42422ca */ /* 0x000fe400000e0000 */
[----:B------:R-:W-:Y:S02]  /*ab10*/  SEL R173, R173, RZ, P0 ;  /* 0x000000ffadad7207 */ /* 0x000fe40000000000 */
[----:B------:R-:W-:Y:S01]  /*ab20*/  SEL R76, R76, RZ, P1 ;  /* 0x000000ff4c4c7207 */ /* 0x000fe20000800000 */
[----:B------:R-:W-:Y:S10]  /*ab30*/  @P2 BRA `(.L_x_123) ;  /* 0xffffffa0000c2947 */ /* 0x000ff4000383ffff */
[----:B------:R-:W-:-:S09]  /*ab40*/  UISETP.NE.AND UP0, UPT, UR50, URZ, UPT ;  /* 0x000000ff3200728c */ /* 0x000fd2000bf05270 */
[----:B------:R-:W-:Y:S05]  /*ab50*/  BRA.U !UP0, `(.L_x_124) ;  /* 0x0000000108487547 */ /* 0x000fea000b800000 */
[----:B------:R-:W2:Y:S02]  /*ab60*/  LDCU.64 UR4, c[0x0][0x890] ;  /* 0x00011200ff0477ac */ /* 0x000ea40008000a00 */
[----:B--2---:R-:W-:-:S04]  /*ab70*/  UISETP.NE.U32.AND UP0, UPT, UR4, URZ, UPT ;  /* 0x000000ff0400728c */ /* 0x004fc8000bf05070 */
[----:B------:R-:W-:-:S09]  /*ab80*/  UISETP.NE.AND.EX UP0, UPT, UR5, URZ, UPT, UP0 ;  /* 0x000000ff0500728c */ /* 0x000fd2000bf05300 */
[----:B------:R-:W-:Y:S05]  /*ab90*/  BRA.U UP0, `(.L_x_125) ;  /* 0x00000001000c7547 */ /* 0x000fea000b800000 */
[----:B------:R-:W-:-:S13]  /*aba0*/  FSETP.NEU.AND P0, PT, R81, RZ, PT ;  /* 0x000000ff5100720b */ /* 0x000fda0003f0d000 */
[----:B------:R-:W-:Y:S05]  /*abb0*/  @!P0 EXIT ;  /* 0x000000000000894d */ /* 0x000fea0003800000 */
[----:B------:R-:W-:Y:S05]  /*abc0*/  BRA `(.L_x_124) ;  /* 0x00000000002c7947 */ /* 0x000fea0003800000 */
.L_x_125:
[----:B------:R-:W-:Y:S01]  /*abd0*/  ISETP.NE.AND P0, PT, R172, RZ, PT ;  /* 0x000000ffac00720c */ /* 0x000fe20003f05270 */
[----:B------:R-:W-:-:S12]  /*abe0*/  BSSY.RECONVERGENT B0, `(.L_x_124) ;  /* 0x0000009000007945 */ /* 0x000fd80003800200 */
[----:B------:R-:W-:Y:S05]  /*abf0*/  @P0 BRA `(.L_x_126) ;  /* 0x0000000000140947 */ /* 0x000fea0003800000 */
[----:B------:R-:W2:Y:S02]  /*ac00*/  LDCU.64 UR4, c[0x0][0x888] ;  /* 0x00011100ff0477ac */ /* 0x000ea40008000a00 */
[----:B--2---:R-:W-:-:S04]  /*ac10*/  ISETP.NE.U32.AND P0, PT, RZ, UR4, PT ;  /* 0x00000004ff007c0c */ /* 0x004fc8000bf05070 */
[----:B------:R-:W-:-:S13]  /*ac20*/  ISETP.NE.AND.EX P0, PT, RZ, UR5, PT, P0 ;  /* 0x00000005ff007c0c */ /* 0x000fda000bf05300 */
[----:B------:R-:W-:Y:S05]  /*ac30*/  @!P0 EXIT ;  /* 0x000000000000894d */ /* 0x000fea0003800000 */
[----:B------:R-:W-:Y:S05]  /*ac40*/  BRA `(.L_x_127) ;  /* 0x0000000000087947 */ /* 0x000fea0003800000 */
.L_x_126:
[----:B------:R-:W-:-:S13]  /*ac50*/  FSETP.NEU.AND P0, PT, R81, RZ, PT ;  /* 0x000000ff5100720b */ /* 0x000fda0003f0d000 */
[----:B------:R-:W-:Y:S05]  /*ac60*/  @!P0 EXIT ;  /* 0x000000000000894d */ /* 0x000fea0003800000 */
.L_x_127:
[----:B------:R-:W-:Y:S05]  /*ac70*/  BSYNC.RECONVERGENT B0 ;  /* 0x0000000000007941 */ /* 0x000fea0003800200 */
.L_x_124:
[----:B------:R-:W-:Y:S01]  /*ac80*/  ULEA UR4, UR51, UR48, 0x3 ;  /* 0x0000003033047291 */ /* 0x000fe2000f8e18ff */
[----:B------:R-:W-:-:S04]  /*ac90*/  DEPBAR.LE SB0, 0x0 ;  /* 0x000080000000791a */ /* 0x000fc80000000000 */
[----:B------:R-:W-:-:S04]  /*aca0*/  UIADD3 UR4, UPT, UPT, UR4, 0x50, URZ ;  /* 0x0000005004047890 */ /* 0x000fc8000fffe0ff */
[----:B------:R-:W-:-:S09]  /*acb0*/  UPRMT UR4, UR37, 0x654, UR4 ;  /* 0x0000065425047896 */ /* 0x000fd20008000004 */
[----:B------:R-:W-:Y:S01]  /*acc0*/  SYNCS.ARRIVE.TRANS64.RED.A1T0 RZ, [UR4], RZ ;  /* 0x000000ffffff79a7 */ /* 0x000fe20008100404 */
[----:B------:R-:W-:Y:S05]  /*acd0*/  EXIT ;  /* 0x000000000000794d */ /* 0x000fea0003800000 */
.L_x_19:
[----:B--2---:R2:W1:Y:S02]  /*ace0*/  SYNCS.PHASECHK.TRANS64.TRYWAIT P0, [R3+URZ+0xd0], R2 ;  /* 0x0000d002030075a7 */ /* 0x00446400080011ff */
[----:B-1----:R-:W-:Y:S05]  /*acf0*/  @!P0 NANOSLEEP.SYNCS 0x989680 ;  /* 0x009896800000895d */ /* 0x002fea0003900000 */
[----:B------:R-:W1:Y:S02]  /*ad00*/  @!P0 SYNCS.PHASECHK.TRANS64 P0, [R3+URZ+0xd0], R2 ;  /* 0x0000d002030085a7 */ /* 0x000e6400080010ff */
[----:B-1----:R-:W-:Y:S05]  /*ad10*/  @!P0 BRA `(.L_x_19) ;  /* 0xfffffffc00f08947 */ /* 0x002fea000383ffff */
[----:B------:R-:W-:Y:S05]  /*ad20*/  BRA `(.L_x_128) ;  /* 0xffffff6800187947 */ /* 0x000fea000383ffff */
.L_x_22:
[----:B-1----:R-:W-:-:S07]  /*ad30*/  MOV R2, UR33 ;  /* 0x0000002100027c02 */ /* 0x002fce0008000f00 */
.L_x_129:
[----:B-1----:R1:W2:Y:S02]  /*ad40*/  SYNCS.PHASECHK.TRANS64.TRYWAIT P0, [R2+URZ+0x18], R5 ;  /* 0x00001805020075a7 */ /* 0x0022a400080011ff */
[----:B--2---:R-:W-:Y:S05]  /*ad50*/  @!P0 NANOSLEEP.SYNCS 0x989680 ;  /* 0x009896800000895d */ /* 0x004fea0003900000 */
[----:B------:R-:W2:Y:S02]  /*ad60*/  @!P0 SYNCS.PHASECHK.TRANS64 P0, [R2+URZ+0x18], R5 ;  /* 0x00001805020085a7 */ /* 0x000ea400080010ff */
[----:B--2---:R-:W-:Y:S05]  /*ad70*/  @!P0 BRA `(.L_x_129) ;  /* 0xfffffffc00f08947 */ /* 0x004fea000383ffff */
[----:B------:R-:W-:Y:S05]  /*ad80*/  BRA `(.L_x_21) ;  /* 0xffffff68006c7947 */ /* 0x000fea000383ffff */
.L_x_28:
[----:B-1----:R-:W-:-:S07]  /*ad90*/  MOV R2, UR25 ;  /* 0x0000001900027c02 */ /* 0x002fce0008000f00 */
.L_x_130:
[----:B-1----:R1:W2:Y:S02]  /*ada0*/  SYNCS.PHASECHK.TRANS64.TRYWAIT P0, [R2+URZ+0x18], R5 ;  /* 0x00001805020075a7 */ /* 0x0022a400080011ff */
[----:B--2---:R-:W-:Y:S05]  /*adb0*/  @!P0 NANOSLEEP.SYNCS 0x989680 ;  /* 0x009896800000895d */ /* 0x004fea0003900000 */
[----:B------:R-:W2:Y:S02]  /*adc0*/  @!P0 SYNCS.PHASECHK.TRANS64 P0, [R2+URZ+0x18], R5 ;  /* 0x00001805020085a7 */ /* 0x000ea400080010ff */
[----:B--2---:R-:W-:Y:S05]  /*add0*/  @!P0 BRA `(.L_x_130) ;  /* 0xfffffffc00f08947 */ /* 0x004fea000383ffff */
[----:B------:R-:W-:Y:S05]  /*ade0*/  BRA `(.L_x_27) ;  /* 0xffffff6c002c7947 */ /* 0x000fea000383ffff */
.L_x_32:
[----:B-1----:R1:W2:Y:S02]  /*adf0*/  SYNCS.PHASECHK.TRANS64.TRYWAIT P0, [R2+URZ+0x80], R3 ;  /* 0x00008003020075a7 */ /* 0x0022a400080011ff */
[----:B--2---:R-:W-:Y:S05]  /*ae00*/  @!P0 NANOSLEEP.SYNCS 0x989680 ;  /* 0x009896800000895d */ /* 0x004fea0003900000 */
[----:B------:R-:W2:Y:S02]  /*ae10*/  @!P0 SYNCS.PHASECHK.TRANS64 P0, [R2+URZ+0x80], R3 ;  /* 0x00008003020085a7 */ /* 0x000ea400080010ff */
[----:B--2---:R-:W-:Y:S05]  /*ae20*/  @!P0 BRA `(.L_x_32) ;  /* 0xfffffffc00f08947 */ /* 0x004fea000383ffff */
[----:B------:R-:W-:Y:S05]  /*ae30*/  BRA `(.L_x_131) ;  /* 0xffffff6c00d07947 */ /* 0x000fea000383ffff */
.L_x_36:
[----:B----4-:R-:W-:-:S07]  /*ae40*/  MOV R0, UR5 ;  /* 0x0000000500007c02 */ /* 0x010fce0008000f00 */
.L_x_132:
[----:B-1----:R1:W2:Y:S02]  /*ae50*/  SYNCS.PHASECHK.TRANS64.TRYWAIT P0, [R0+URZ], R3 ;  /* 0x00000003000075a7 */ /* 0x0022a400080011ff */
[----:B--2---:R-:W-:Y:S05]  /*ae60*/  @!P0 NANOSLEEP.SYNCS 0x989680 ;  /* 0x009896800000895d */ /* 0x004fea0003900000 */
[----:B------:R-:W2:Y:S02]  /*ae70*/  @!P0 SYNCS.PHASECHK.TRANS64 P0, [R0+URZ], R3 ;  /* 0x00000003000085a7 */ /* 0x000ea400080010ff */
[----:B--2---:R-:W-:Y:S05]  /*ae80*/  @!P0 BRA `(.L_x_132) ;  /* 0xfffffffc00f08947 */ /* 0x004fea000383ffff */
[----:B------:R-:W-:Y:S05]  /*ae90*/  BRA `(.L_x_133) ;  /* 0xffffff7400407947 */ /* 0x000fea000383ffff */
.L_x_37:
[----:B----4-:R-:W-:-:S07]  /*aea0*/  MOV R0, UR5 ;  /* 0x0000000500007c02 */ /* 0x010fce0008000f00 */
.L_x_134:
[----:B-1----:R1:W2:Y:S02]  /*aeb0*/  SYNCS.PHASECHK.TRANS64.TRYWAIT P0, [R0+URZ], R3 ;  /* 0x00000003000075a7 */ /* 0x0022a400080011ff */
[----:B--2---:R-:W-:Y:S05]  /*aec0*/  @!P0 NANOSLEEP.SYNCS 0x989680 ;  /* 0x009896800000895d */ /* 0x004fea0003900000 */
[----:B------:R-:W2:Y:S02]  /*aed0*/  @!P0 SYNCS.PHASECHK.TRANS64 P0, [R0+URZ], R3 ;  /* 0x00000003000085a7 */ /* 0x000ea400080010ff */
[----:B--2---:R-:W-:Y:S05]  /*aee0*/  @!P0 BRA `(.L_x_134) ;  /* 0xfffffffc00f08947 */ /* 0x004fea000383ffff */
[----:B------:R-:W-:Y:S05]  /*aef0*/  BRA `(.L_x_135) ;  /* 0xffffff74004c7947 */ /* 0x000fea000383ffff */
.L_x_40:
[----:B-1----:R1:W2:Y:S02]  /*af00*/  SYNCS.PHASECHK.TRANS64.TRYWAIT P0, [R0+URZ+0xc0], R5 ;  /* 0x0000c005000075a7 */ /* 0x0022a400080011ff */
[----:B--2---:R-:W-:Y:S05]  /*af10*/  @!P0 NANOSLEEP.SYNCS 0x989680 ;  /* 0x009896800000895d */ /* 0x004fea0003900000 */
[----:B------:R-:W2:Y:S02]  /*af20*/  @!P0 SYNCS.PHASECHK.TRANS64 P0, [R0+URZ+0xc0], R5 ;  /* 0x0000c005000085a7 */ /* 0x000ea400080010ff */
[----:B--2---:R-:W-:Y:S05]  /*af30*/  @!P0 BRA `(.L_x_40) ;  /* 0xfffffffc00f08947 */ /* 0x004fea000383ffff */
[----:B------:R-:W-:Y:S05]  /*af40*/  BRA `(.L_x_136) ;  /* 0xffffff7400a87947 */ /* 0x000fea000383ffff */
.L_x_41:
[----:B------:R-:W-:-:S07]  /*af50*/  MOV R0, UR5 ;  /* 0x0000000500007c02 */ /* 0x000fce0008000f00 */
.L_x_137:
[----:B-1----:R1:W2:Y:S02]  /*af60*/  SYNCS.PHASECHK.TRANS64.TRYWAIT P0, [R0+URZ+0x90], R5 ;  /* 0x00009005000075a7 */ /* 0x0022a400080011ff */
[----:B--2---:R-:W-:Y:S05]  /*af70*/  @!P0 NANOSLEEP.SYNCS 0x989680 ;  /* 0x009896800000895d */ /* 0x004fea0003900000 */
[----:B------:R-:W2:Y:S02]  /*af80*/  @!P0 SYNCS.PHASECHK.TRANS64 P0, [R0+URZ+0x90], R5 ;  /* 0x00009005000085a7 */ /* 0x000ea400080010ff */
[----:B--2---:R-:W-:Y:S05]  /*af90*/  @!P0 BRA `(.L_x_137) ;  /* 0xfffffffc00f08947 */ /* 0x004fea000383ffff */
[----:B------:R-:W-:Y:S05]  /*afa0*/  BRA `(.L_x_138) ;  /* 0xffffff7400b87947 */ /* 0x000fea000383ffff */
.L_x_42:
[----:B-1----:R1:W2:Y:S02]  /*afb0*/  SYNCS.PHASECHK.TRANS64.TRYWAIT P1, [R0+URZ+0x80], R5 ;  /* 0x00008005000075a7 */ /* 0x0022a400080211ff */
[----:B--2---:R-:W-:Y:S05]  /*afc0*/  @!P1 NANOSLEEP.SYNCS 0x989680 ;  /* 0x009896800000995d */ /* 0x004fea0003900000 */
[----:B------:R-:W2:Y:S02]  /*afd0*/  @!P1 SYNCS.PHASECHK.TRANS64 P1, [R0+URZ+0x80], R5 ;  /* 0x00008005000095a7 */ /* 0x000ea400080210ff */
[----:B--2---:R-:W-:Y:S05]  /*afe0*/  @!P1 BRA `(.L_x_42) ;  /* 0xfffffffc00f09947 */ /* 0x004fea000383ffff */
[----:B------:R-:W-:Y:S05]  /*aff0*/  BRA `(.L_x_139) ;  /* 0xffffff7400e87947 */ /* 0x000fea000383ffff */
.L_x_45:
[----:B------:R-:W-:-:S07]  /*b000*/  MOV R0, UR5 ;  /* 0x0000000500007c02 */ /* 0x000fce0008000f00 */
.L_x_140:
[----:B-1----:R1:W2:Y:S02]  /*b010*/  SYNCS.PHASECHK.TRANS64.TRYWAIT P0, [R0+URZ+0x90], R3 ;  /* 0x00009003000075a7 */ /* 0x0022a400080011ff */
[----:B--2---:R-:W-:Y:S05]  /*b020*/  @!P0 NANOSLEEP.SYNCS 0x989680 ;  /* 0x009896800000895d */ /* 0x004fea0003900000 */
[----:B------:R-:W2:Y:S02]  /*b030*/  @!P0 SYNCS.PHASECHK.TRANS64 P0, [R0+URZ+0x90], R3 ;  /* 0x00009003000085a7 */ /* 0x000ea400080010ff */
[----:B--2---:R-:W-:Y:S05]  /*b040*/  @!P0 BRA `(.L_x_140) ;  /* 0xfffffffc00f08947 */ /* 0x004fea000383ffff */
[----:B------:R-:W-:Y:S05]  /*b050*/  BRA `(.L_x_44) ;  /* 0xffffff78003c7947 */ /* 0x000fea000383ffff */
.L_x_52:
[----:B-1----:R1:W2:Y:S02]  /*b060*/  SYNCS.PHASECHK.TRANS64.TRYWAIT P1, [R0+URZ+0x80], R5 ;  /* 0x00008005000075a7 */ /* 0x0022a400080211ff */
[----:B--2---:R-:W-:Y:S05]  /*b070*/  @!P1 NANOSLEEP.SYNCS 0x989680 ;  /* 0x009896800000995d */ /* 0x004fea0003900000 */
[----:B------:R-:W2:Y:S02]  /*b080*/  @!P1 SYNCS.PHASECHK.TRANS64 P1, [R0+URZ+0x80], R5 ;  /* 0x00008005000095a7 */ /* 0x000ea400080210ff */
[----:B--2---:R-:W-:Y:S05]  /*b090*/  @!P1 BRA `(.L_x_52) ;  /* 0xfffffffc00f09947 */ /* 0x004fea000383ffff */
[----:B------:R-:W-:Y:S05]  /*b0a0*/  BRA `(.L_x_141) ;  /* 0xffffff7c00ac7947 */ /* 0x000fea000383ffff */
.L_x_53:
[----:B------:R-:W-:-:S07]  /*b0b0*/  MOV R3, UR7 ;  /* 0x0000000700037c02 */ /* 0x000fce0008000f00 */
.L_x_142:
[----:B-1----:R1:W2:Y:S02]  /*b0c0*/  SYNCS.PHASECHK.TRANS64.TRYWAIT P0, [R3+URZ+0xb0], R0 ;  /* 0x0000b000030075a7 */ /* 0x0022a400080011ff */
[----:B--2---:R-:W-:Y:S05]  /*b0d0*/  @!P0 NANOSLEEP.SYNCS 0x989680 ;  /* 0x009896800000895d */ /* 0x004fea0003900000 */
[----:B------:R-:W2:Y:S02]  /*b0e0*/  @!P0 SYNCS.PHASECHK.TRANS64 P0, [R3+URZ+0xb0], R0 ;  /* 0x0000b000030085a7 */ /* 0x000ea400080010ff */
[----:B--2---:R-:W-:Y:S05]  /*b0f0*/  @!P0 BRA `(.L_x_142) ;  /* 0xfffffffc00f08947 */ /* 0x004fea000383ffff */
[----:B------:R-:W-:Y:S05]  /*b100*/  BRA `(.L_x_143) ;  /* 0xffffff7c00e47947 */ /* 0x000fea000383ffff */
.L_x_56:
[----:B------:R-:W-:Y:S07]  /*b110*/  MOV R0, UR6 ;  /* 0x0000000600007c02 */ /* 0x000fee0008000f00 */
.L_x_144:
[----:B-1----:R1:W2:Y:S02]  /*b120*/  SYNCS.PHASECHK.TRANS64.TRYWAIT P0, [R0+URZ], R3 ;  /* 0x00000003000075a7 */ /* 0x0022a400080011ff */
[----:B--2---:R-:W-:Y:S05]  /*b130*/  @!P0 NANOSLEEP.SYNCS 0x989680 ;  /* 0x009896800000895d */ /* 0x004fea0003900000 */
[----:B------:R-:W2:Y:S02]  /*b140*/  @!P0 SYNCS.PHASECHK.TRANS64 P0, [R0+URZ], R3 ;  /* 0x00000003000085a7 */ /* 0x000ea400080010ff */
[----:B--2---:R-:W-:Y:S05]  /*b150*/  @!P0 BRA `(.L_x_144) ;  /* 0xfffffffc00f08947 */ /* 0x004fea000383ffff */
[----:B------:R-:W-:Y:S05]  /*b160*/  BRA `(.L_x_55) ;  /* 0xffffff8000007947 */ /* 0x000fea000383ffff */
.L_x_59:
[----:B------:R-:W-:-:S07]  /*b170*/  MOV R0, UR6 ;  /* 0x0000000600007c02 */ /* 0x000fce0008000f00 */
.L_x_145:
[----:B--2---:R2:W4:Y:S02]  /*b180*/  SYNCS.PHASECHK.TRANS64.TRYWAIT P0, [R0+URZ], R3 ;  /* 0x00000003000075a7 */ /* 0x00452400080011ff */
[----:B----4-:R-:W-:Y:S05]  /*b190*/  @!P0 NANOSLEEP.SYNCS 0x989680 ;  /* 0x009896800000895d */ /* 0x010fea0003900000 */
[----:B------:R-:W4:Y:S02]  /*b1a0*/  @!P0 SYNCS.PHASECHK.TRANS64 P0, [R0+URZ], R3 ;  /* 0x00000003000085a7 */ /* 0x000f2400080010ff */
[----:B----4-:R-:W-:Y:S05]  /*b1b0*/  @!P0 BRA `(.L_x_145) ;  /* 0xfffffffc00f08947 */ /* 0x010fea000383ffff */
[----:B------:R-:W-:Y:S05]  /*b1c0*/  BRA `(.L_x_146) ;  /* 0xffffff8000dc7947 */ /* 0x000fea000383ffff */
.L_x_60:
[----:B------:R-:W-:-:S07]  /*b1d0*/  MOV R0, UR7 ;  /* 0x0000000700007c02 */ /* 0x000fce0008000f00 */
.L_x_147:
[----:B-1----:R1:W2:Y:S02]  /*b1e0*/  SYNCS.PHASECHK.TRANS64.TRYWAIT P0, [R0+URZ], R3 ;  /* 0x00000003000075a7 */ /* 0x0022a400080011ff */
[----:B--2---:R-:W-:Y:S05]  /*b1f0*/  @!P0 NANOSLEEP.SYNCS 0x989680 ;  /* 0x009896800000895d */ /* 0x004fea0003900000 */
[----:B------:R-:W2:Y:S02]  /*b200*/  @!P0 SYNCS.PHASECHK.TRANS64 P0, [R0+URZ], R3 ;  /* 0x00000003000085a7 */ /* 0x000ea400080010ff */
[----:B--2---:R-:W-:Y:S05]  /*b210*/  @!P0 BRA `(.L_x_147) ;  /* 0xfffffffc00f08947 */ /* 0x004fea000383ffff */
[----:B------:R-:W-:Y:S05]  /*b220*/  BRA `(.L_x_148) ;  /* 0xffffff8000e87947 */ /* 0x000fea000383ffff */
.L_x_65:
[----:B--2---:R2:W3:Y:S02]  /*b230*/  SYNCS.PHASECHK.TRANS64.TRYWAIT P0, [R0+URZ+0x80], R3 ;  /* 0x00008003000075a7 */ /* 0x0044e400080011ff */
[----:B---3--:R-:W-:Y:S05]  /*b240*/  @!P0 NANOSLEEP.SYNCS 0x989680 ;  /* 0x009896800000895d */ /* 0x008fea0003900000 */
[----:B------:R-:W3:Y:S02]  /*b250*/  @!P0 SYNCS.PHASECHK.TRANS64 P0, [R0+URZ+0x80], R3 ;  /* 0x00008003000085a7 */ /* 0x000ee400080010ff */
[----:B---3--:R-:W-:Y:S05]  /*b260*/  @!P0 BRA `(.L_x_65) ;  /* 0xfffffffc00f08947 */ /* 0x008fea000383ffff */
[----:B------:R-:W-:Y:S05]  /*b270*/  BRA `(.L_x_149) ;  /* 0xffffff8400f47947 */ /* 0x000fea000383ffff */
.L_x_68:
[----:B------:R-:W-:Y:S07]  /*b280*/  MOV R0, UR7 ;  /* 0x0000000700007c02 */ /* 0x000fee0008000f00 */
.L_x_150:
[----:B--2---:R2:W3:Y:S02]  /*b290*/  SYNCS.PHASECHK.TRANS64.TRYWAIT P0, [R0+URZ+0x78], R3 ;  /* 0x00007803000075a7 */ /* 0x0044e400080011ff */
[----:B---3--:R-:W-:Y:S05]  /*b2a0*/  @!P0 NANOSLEEP.SYNCS 0x989680 ;  /* 0x009896800000895d */ /* 0x008fea0003900000 */
[----:B------:R-:W3:Y:S02]  /*b2b0*/  @!P0 SYNCS.PHASECHK.TRANS64 P0, [R0+URZ+0x78], R3 ;  /* 0x00007803000085a7 */ /* 0x000ee400080010ff */
[----:B---3--:R-:W-:Y:S05]  /*b2c0*/  @!P0 BRA `(.L_x_150) ;  /* 0xfffffffc00f08947 */ /* 0x008fea000383ffff */
[----:B------:R-:W-:Y:S05]  /*b2d0*/  BRA `(.L_x_67) ;  /* 0xffffff8800d47947 */ /* 0x000fea000383ffff */
.L_x_71:
[----:B------:R-:W-:Y:S07]  /*b2e0*/  MOV R3, UR7 ;  /* 0x0000000700037c02 */ /* 0x000fee0008000f00 */
.L_x_151:
[----:B-1----:R1:W2:Y:S02]  /*b2f0*/  SYNCS.PHASECHK.TRANS64.TRYWAIT P0, [R3+URZ+0x50], R12 ;  /* 0x0000500c030075a7 */ /* 0x0022a400080011ff */
[----:B--2---:R-:W-:Y:S05]  /*b300*/  @!P0 NANOSLEEP.SYNCS 0x989680 ;  /* 0x009896800000895d */ /* 0x004fea0003900000 */
[----:B------:R-:W2:Y:S02]  /*b310*/  @!P0 SYNCS.PHASECHK.TRANS64 P0, [R3+URZ+0x50], R12 ;  /* 0x0000500c030085a7 */ /* 0x000ea400080010ff */
[----:B--2---:R-:W-:Y:S05]  /*b320*/  @!P0 BRA `(.L_x_151) ;  /* 0xfffffffc00f08947 */ /* 0x004fea000383ffff */
[----:B------:R-:W-:Y:S05]  /*b330*/  BRA `(.L_x_152) ;  /* 0xffffff8c004c7947 */ /* 0x000fea000383ffff */
.L_x_72:
[----:B-1----:R-:W-:Y:S07]  /*b340*/  MOV R3, UR7 ;  /* 0x0000000700037c02 */ /* 0x002fee0008000f00 */
.L_x_153:
[----:B-1----:R1:W2:Y:S02]  /*b350*/  SYNCS.PHASECHK.TRANS64.TRYWAIT P0, [R3+URZ+0x58], R12 ;  /* 0x0000580c030075a7 */ /* 0x0022a400080011ff */
[----:B--2---:R-:W-:Y:S05]  /*b360*/  @!P0 NANOSLEEP.SYNCS 0x989680 ;  /* 0x009896800000895d */ /* 0x004fea0003900000 */
[----:B------:R-:W2:Y:S02]  /*b370*/  @!P0 SYNCS.PHASECHK.TRANS64 P0, [R3+URZ+0x58], R12 ;  /* 0x0000580c030085a7 */ /* 0x000ea400080010ff */
[----:B--2---:R-:W-:Y:S05]  /*b380*/  @!P0 BRA `(.L_x_153) ;  /* 0xfffffffc00f08947 */ /* 0x004fea000383ffff */
[----:B------:R-:W-:Y:S05]  /*b390*/  BRA `(.L_x_154) ;  /* 0xffffff8c00887947 */ /* 0x000fea000383ffff */
.L_x_73:
[----:B-1----:R-:W-:Y:S07]  /*b3a0*/  MOV R3, UR7 ;  /* 0x0000000700037c02 */ /* 0x002fee0008000f00 */
.L_x_155:
[----:B-1----:R1:W2:Y:S02]  /*b3b0*/  SYNCS.PHASECHK.TRANS64.TRYWAIT P0, [R3+URZ+0x60], R12 ;  /* 0x0000600c030075a7 */ /* 0x0022a400080011ff */
[----:B--2---:R-:W-:Y:S05]  /*b3c0*/  @!P0 NANOSLEEP.SYNCS 0x989680 ;  /* 0x009896800000895d */ /* 0x004fea0003900000 */
[----:B------:R-:W2:Y:S02]  /*b3d0*/  @!P0 SYNCS.PHASECHK.TRANS64 P0, [R3+URZ+0x60], R12 ;  /* 0x0000600c030085a7 */ /* 0x000ea400080010ff */
[----:B--2---:R-:W-:Y:S05]  /*b3e0*/  @!P0 BRA `(.L_x_155) ;  /* 0xfffffffc00f08947 */ /* 0x004fea000383ffff */
[----:B------:R-:W-:Y:S05]  /*b3f0*/  BRA `(.L_x_156) ;  /* 0xffffff8c00d07947 */ /* 0x000fea000383ffff */
.L_x_74:
[----:B------:R-:W-:Y:S07]  /*b400*/  MOV R3, UR7 ;  /* 0x0000000700037c02 */ /* 0x000fee0008000f00 */
.L_x_157:
[----:B-1----:R1:W2:Y:S02]  /*b410*/  SYNCS.PHASECHK.TRANS64.TRYWAIT P0, [R3+URZ+0x68], R12 ;  /* 0x0000680c030075a7 */ /* 0x0022a400080011ff */
[----:B--2---:R-:W-:Y:S05]  /*b420*/  @!P0 NANOSLEEP.SYNCS 0x989680 ;  /* 0x009896800000895d */ /* 0x004fea0003900000 */
[----:B------:R-:W2:Y:S02]  /*b430*/  @!P0 SYNCS.PHASECHK.TRANS64 P0, [R3+URZ+0x68], R12 ;  /* 0x0000680c030085a7 */ /* 0x000ea400080010ff */
[----:B--2---:R-:W-:Y:S05]  /*b440*/  @!P0 BRA `(.L_x_157) ;  /* 0xfffffffc00f08947 */ /* 0x004fea000383ffff */
[----:B------:R-:W-:Y:S05]  /*b450*/  BRA `(.L_x_158) ;  /* 0xffffff9000587947 */ /* 0x000fea000383ffff */
.L_x_76:
[----:B------:R-:W-:-:S07]  /*b460*/  MOV R0, UR7 ;  /* 0x0000000700007c02 */ /* 0x000fce0008000f00 */
.L_x_159:
[----:B-1----:R1:W3:Y:S02]  /*b470*/  SYNCS.PHASECHK.TRANS64.TRYWAIT P0, [R0+URZ+0x50], R3 ;  /* 0x00005003000075a7 */ /* 0x0022e400080011ff */
[----:B---3--:R-:W-:Y:S05]  /*b480*/  @!P0 NANOSLEEP.SYNCS 0x989680 ;  /* 0x009896800000895d */ /* 0x008fea0003900000 */
[----:B------:R-:W3:Y:S02]  /*b490*/  @!P0 SYNCS.PHASECHK.TRANS64 P0, [R0+URZ+0x50], R3 ;  /* 0x00005003000085a7 */ /* 0x000ee400080010ff */
[----:B---3--:R-:W-:Y:S05]  /*b4a0*/  @!P0 BRA `(.L_x_159) ;  /* 0xfffffffc00f08947 */ /* 0x008fea000383ffff */
[----:B------:R-:W-:Y:S05]  /*b4b0*/  BRA `(.L_x_160) ;  /* 0xffffff9000c87947 */ /* 0x000fea000383ffff */
.L_x_77:
[----:B-1----:R-:W-:-:S07]  /*b4c0*/  MOV R0, UR7 ;  /* 0x0000000700007c02 */ /* 0x002fce0008000f00 */
.L_x_161:
[----:B-1----:R1:W3:Y:S02]  /*b4d0*/  SYNCS.PHASECHK.TRANS64.TRYWAIT P0, [R0+URZ+0x58], R3 ;  /* 0x00005803000075a7 */ /* 0x0022e400080011ff */
[----:B---3--:R-:W-:Y:S05]  /*b4e0*/  @!P0 NANOSLEEP.SYNCS 0x989680 ;  /* 0x009896800000895d */ /* 0x008fea0003900000 */
[----:B------:R-:W3:Y:S02]  /*b4f0*/  @!P0 SYNCS.PHASECHK.TRANS64 P0, [R0+URZ+0x58], R3 ;  /* 0x00005803000085a7 */ /* 0x000ee400080010ff */
[----:B---3--:R-:W-:Y:S05]  /*b500*/  @!P0 BRA `(.L_x_161) ;  /* 0xfffffffc00f08947 */ /* 0x008fea000383ffff */
[----:B------:R-:W-:Y:S05]  /*b510*/  BRA `(.L_x_162) ;  /* 0xffffff9000b87947 */ /* 0x000fea000383ffff */
.L_x_78:
[----:B-1----:R-:W-:-:S07]  /*b520*/  MOV R0, UR7 ;  /* 0x0000000700007c02 */ /* 0x002fce0008000f00 */
.L_x_163:
[----:B-1----:R1:W3:Y:S02]  /*b530*/  SYNCS.PHASECHK.TRANS64.TRYWAIT P0, [R0+URZ+0x60], R3 ;  /* 0x00006003000075a7 */ /* 0x0022e400080011ff */
[----:B---3--:R-:W-:Y:S05]  /*b540*/  @!P0 NANOSLEEP.SYNCS 0x989680 ;  /* 0x009896800000895d */ /* 0x008fea0003900000 */
[----:B------:R-:W3:Y:S02]  /*b550*/  @!P0 SYNCS.PHASECHK.TRANS64 P0, [R0+URZ+0x60], R3 ;  /* 0x00006003000085a7 */ /* 0x000ee400080010ff */
[----:B---3--:R-:W-:Y:S05]  /*b560*/  @!P0 BRA `(.L_x_163) ;  /* 0xfffffffc00f08947 */ /* 0x008fea000383ffff */
[----:B------:R-:W-:Y:S05]  /*b570*/  BRA `(.L_x_164) ;  /* 0xffffff9000a87947 */ /* 0x000fea000383ffff */
.L_x_80:
[----:B--2---:R2:W4:Y:S02]  /*b580*/  SYNCS.PHASECHK.TRANS64.TRYWAIT P0, [R0+URZ+0x80], R3 ;  /* 0x00008003000075a7 */ /* 0x00452400080011ff */
[----:B----4-:R-:W-:Y:S05]  /*b590*/  @!P0 NANOSLEEP.SYNCS 0x989680 ;  /* 0x009896800000895d */ /* 0x010fea0003900000 */
[----:B------:R-:W4:Y:S02]  /*b5a0*/  @!P0 SYNCS.PHASECHK.TRANS64 P0, [R0+URZ+0x80], R3 ;  /* 0x00008003000085a7 */ /* 0x000f2400080010ff */
[----:B----4-:R-:W-:Y:S05]  /*b5b0*/  @!P0 BRA `(.L_x_80) ;  /* 0xfffffffc00f08947 */ /* 0x010fea000383ffff */
[----:B------:R-:W-:Y:S05]  /*b5c0*/  BRA `(.L_x_165) ;  /* 0xffffff94007c7947 */ /* 0x000fea000383ffff */
.L_x_91:
[----:B-1----:R-:W-:Y:S04]  /*b5d0*/  MOV R3, UR48 ;  /* 0x0000003000037c02 */ /* 0x002fe80008000f00 */
[----:B------:R1:W3:Y:S03]  /*b5e0*/  SYNCS.PHASECHK.TRANS64.TRYWAIT P1, [R3+URZ+0x30], R4 ;  /* 0x00003004030075a7 */ /* 0x0002e600080211ff */
[----:B---3--:R-:W-:Y:S05]  /*b5f0*/  @!P1 NANOSLEEP.SYNCS 0x989680 ;  /* 0x009896800000995d */ /* 0x008fea0003900000 */
[----:B------:R-:W3:Y:S02]  /*b600*/  @!P1 SYNCS.PHASECHK.TRANS64 P1, [R3+URZ+0x30], R4 ;  /* 0x00003004030095a7 */ /* 0x000ee400080210ff */
[----:B---3--:R-:W-:Y:S05]  /*b610*/  @!P1 BRA `(.L_x_91) ;  /* 0xfffffffc00ec9947 */ /* 0x008fea000383ffff */
[----:B------:R-:W-:Y:S05]  /*b620*/  BRA `(.L_x_90) ;  /* 0xffffffa000d07947 */ /* 0x000fea000383ffff */
.L_x_93:
[----:B-1----:R1:W4:Y:S02]  /*b630*/  SYNCS.PHASECHK.TRANS64.TRYWAIT P0, [R87+URZ+0xa0], R0 ;  /* 0x0000a000570075a7 */ /* 0x00232400080011ff */
[----:B----4-:R-:W-:Y:S05]  /*b640*/  @!P0 NANOSLEEP.SYNCS 0x989680 ;  /* 0x009896800000895d */ /* 0x010fea0003900000 */
[----:B------:R-:W4:Y:S02]  /*b650*/  @!P0 SYNCS.PHASECHK.TRANS64 P0, [R87+URZ+0xa0], R0 ;  /* 0x0000a000570085a7 */ /* 0x000f2400080010ff */
[----:B----4-:R-:W-:Y:S05]  /*b660*/  @!P0 BRA `(.L_x_93) ;  /* 0xfffffffc00f08947 */ /* 0x010fea000383ffff */
[----:B------:R-:W-:Y:S05]  /*b670*/  BRA `(.L_x_92) ;  /* 0xffffffa400307947 */ /* 0x000fea000383ffff */
.L_x_102:
[----:B--2---:R2:W3:Y:S02]  /*b680*/  SYNCS.PHASECHK.TRANS64.TRYWAIT P0, [R3+URZ+0x30], R0 ;  /* 0x00003000030075a7 */ /* 0x0044e400080011ff */
[----:B---3--:R-:W-:Y:S05]  /*b690*/  @!P0 NANOSLEEP.SYNCS 0x989680 ;  /* 0x009896800000895d */ /* 0x008fea0003900000 */
[----:B------:R-:W3:Y:S02]  /*b6a0*/  @!P0 SYNCS.PHASECHK.TRANS64 P0, [R3+URZ+0x30], R0 ;  /* 0x00003000030085a7 */ /* 0x000ee400080010ff */
[----:B---3--:R-:W-:Y:S05]  /*b6b0*/  @!P0 BRA `(.L_x_102) ;  /* 0xfffffffc00f08947 */ /* 0x008fea000383ffff */
[----:B------:R-:W-:Y:S05]  /*b6c0*/  BRA `(.L_x_101) ;  /* 0xffffffb400f87947 */ /* 0x000fea000383ffff */
.L_x_110:
[----:B--2---:R2:W3:Y:S02]  /*b6d0*/  SYNCS.PHASECHK.TRANS64.TRYWAIT P0, [R0+URZ+0x30], R7 ;  /* 0x00003007000075a7 */ /* 0x0044e400080011ff */
[----:B---3--:R-:W-:Y:S05]  /*b6e0*/  @!P0 NANOSLEEP.SYNCS 0x989680 ;  /* 0x009896800000895d */ /* 0x008fea0003900000 */
[----:B------:R-:W3:Y:S02]  /*b6f0*/  @!P0 SYNCS.PHASECHK.TRANS64 P0, [R0+URZ+0x30], R7 ;  /* 0x00003007000085a7 */ /* 0x000ee400080010ff */
[----:B---3--:R-:W-:Y:S05]  /*b700*/  @!P0 BRA `(.L_x_110) ;  /* 0xfffffffc00f08947 */ /* 0x008fea000383ffff */
[----:B------:R-:W-:Y:S05]  /*b710*/  BRA `(.L_x_109) ;  /* 0xffffffc800ec7947 */ /* 0x000fea000383ffff */
.L_x_118:
[----:B-1----:R1:W2:Y:S02]  /*b720*/  SYNCS.PHASECHK.TRANS64.TRYWAIT P0, [R3+URZ+0x30], R0 ;  /* 0x00003000030075a7 */ /* 0x0022a400080011ff */
[----:B--2---:R-:W-:Y:S05]  /*b730*/  @!P0 NANOSLEEP.SYNCS 0x989680 ;  /* 0x009896800000895d */ /* 0x004fea0003900000 */
[----:B------:R-:W2:Y:S02]  /*b740*/  @!P0 SYNCS.PHASECHK.TRANS64 P0, [R3+URZ+0x30], R0 ;  /* 0x00003000030085a7 */ /* 0x000ea400080010ff */
[----:B--2---:R-:W-:Y:S05]  /*b750*/  @!P0 BRA `(.L_x_118) ;  /* 0xfffffffc00f08947 */ /* 0x004fea000383ffff */
[----:B------:R-:W-:Y:S05]  /*b760*/  BRA `(.L_x_117) ;  /* 0xffffffdc00e07947 */ /* 0x000fea000383ffff */
        .weak           $__internal_0_$__cuda_sm10x_tcgen05_guardrail_trap_col_being_dealloced_not_returned_by_alloc
        .type           $__internal_0_$__cuda_sm10x_tcgen05_guardrail_trap_col_being_dealloced_not_returned_by_alloc,@function
        .size           $__internal_0_$__cuda_sm10x_tcgen05_guardrail_trap_col_being_dealloced_not_returned_by_alloc,($__internal_1_$__cuda_sm10x_tcgen05_guardrail_trap_phase_invalid_during_alloc - $__internal_0_$__cuda_sm10x_tcgen05_guardrail_trap_col_being_dealloced_not_returned_by_alloc)
$__internal_0_$__cuda_sm10x_tcgen05_guardrail_trap_col_being_dealloced_not_returned_by_alloc:
[----:B------:R-:W-:Y:S05]  /*b770*/  BPT.TRAP 0x1 ;  /* 0x000000040000795c */ /* 0x000fea0000300000 */
[----:B------:R-:W-:-:S04]  /*b780*/  HFMA2 R3, -RZ, RZ, 0, 0 ;  /* 0x00000000ff037431 */ /* 0x000fc800000001ff */
[----:B------:R-:W-:Y:S05]  /*b790*/  RET.REL.NODEC R2 `(_ZN7cutlass13device_kernelINS_4gemm6kernel13GemmUniversalIN4cute5tupleIJiiiiEEENS1_10collective13CollectiveMmaINS1_35MainloopSm100TmaUmmaWarpSpecializedILi3ELi2ELi2ENS5_IJNS4_1CILi1EEESB_SB_EEEEENS5_IJNSA_ILi128EEENSA_ILi256EEENSA_ILi64EEEEEENS_6half_tENS5_IJSB_llEEESI_NS5_IJlSB_lEEENS4_8TiledMMAINS4_8MMA_AtomIJNS4_20SM100_MMA_F16BF16_SSISI_SI_fLi128ELi256ELNS4_4UMMA5MajorE1ELSP_0ELNSO_7ScaleInE0ELSQ_0EEEEEENS4_6LayoutISC_NS5_IJNSA_ILi0EEESU_SU_EEEEENS5_IJNS4_10UnderscoreESX_SX_EEEEENS4_13SM90_TMA_LOADENS4_14ComposedLayoutINS4_7SwizzleILi3ELi4ELi3EEENS4_18smem_ptr_flag_bitsILi16EEENST_INS5_IJSG_NSA_ILi8EEEEEENS5_IJSB_SG_EEEEEEEvNS4_8identityES10_NS11_IS13_S15_NST_INS5_IJS16_SG_EEENS5_IJSG_SB_EEEEEEEvS1B_EENS_8epilogue10collective18CollectiveEpilogueINS1H_23Sm100TmaWarpSpecializedILi4ELi2ELi64ELb1ELb0EEEJSH_NS5_IJNST_ISE_SB_EENST_ISG_SB_EEEEESI_SK_SI_SK_NS1H_6fusion15FusionCallbacksIS1L_NS1P_17LinearCombinationISI_fSI_fLNS_15FloatRoundStyleE2EEESH_S1O_JEEENS4_5SM1004TMEM4LOAD26SM100_TMEM_LOAD_32dp32b64xES10_S1F_NS4_39AutoVectorizingCopyWithAssumedAlignmentILi128EEENS4_14SM90_TMA_STOREES1F_S20_S20_EEEvvEEEEvNT_6ParamsE) ;  /* 0xffffff4802187950 */ /* 0x000fea0003c3ffff */
        .weak           $__internal_1_$__cuda_sm10x_tcgen05_guardrail_trap_phase_invalid_during_alloc
        .type           $__internal_1_$__cuda_sm10x_tcgen05_guardrail_trap_phase_invalid_during_alloc,@function
        .size           $__internal_1_$__cuda_sm10x_tcgen05_guardrail_trap_phase_invalid_during_alloc,($__internal_2_$__cuda_sm10x_tcgen05_guardrail_trap_unallocated_columns_being_dealloced - $__internal_1_$__cuda_sm10x_tcgen05_guardrail_trap_phase_invalid_during_alloc)
$__internal_1_$__cuda_sm10x_tcgen05_guardrail_trap_phase_invalid_during_alloc:
[----:B------:R-:W-:Y:S05]  /*b7a0*/  BPT.TRAP 0x1 ;  /* 0x000000040000795c */ /* 0x000fea0000300000 */
[----:B------:R-:W-:-:S04]  /*b7b0*/  MOV R3, 0x0 ;  /* 0x0000000000037802 */ /* 0x000fc80000000f00 */
[----:B------:R-:W-:Y:S05]  /*b7c0*/  RET.REL.NODEC R2 `(_ZN7cutlass13device_kernelINS_4gemm6kernel13GemmUniversalIN4cute5tupleIJiiiiEEENS1_10collective13CollectiveMmaINS1_35MainloopSm100TmaUmmaWarpSpecializedILi3ELi2ELi2ENS5_IJNS4_1CILi1EEESB_SB_EEEEENS5_IJNSA_ILi128EEENSA_ILi256EEENSA_ILi64EEEEEENS_6half_tENS5_IJSB_llEEESI_NS5_IJlSB_lEEENS4_8TiledMMAINS4_8MMA_AtomIJNS4_20SM100_MMA_F16BF16_SSISI_SI_fLi128ELi256ELNS4_4UMMA5MajorE1ELSP_0ELNSO_7ScaleInE0ELSQ_0EEEEEENS4_6LayoutISC_NS5_IJNSA_ILi0EEESU_SU_EEEEENS5_IJNS4_10UnderscoreESX_SX_EEEEENS4_13SM90_TMA_LOADENS4_14ComposedLayoutINS4_7SwizzleILi3ELi4ELi3EEENS4_18smem_ptr_flag_bitsILi16EEENST_INS5_IJSG_NSA_ILi8EEEEEENS5_IJSB_SG_EEEEEEEvNS4_8identityES10_NS11_IS13_S15_NST_INS5_IJS16_SG_EEENS5_IJSG_SB_EEEEEEEvS1B_EENS_8epilogue10collective18CollectiveEpilogueINS1H_23Sm100TmaWarpSpecializedILi4ELi2ELi64ELb1ELb0EEEJSH_NS5_IJNST_ISE_SB_EENST_ISG_SB_EEEEESI_SK_SI_SK_NS1H_6fusion15FusionCallbacksIS1L_NS1P_17LinearCombinationISI_fSI_fLNS_15FloatRoundStyleE2EEESH_S1O_JEEENS4_5SM1004TMEM4LOAD26SM100_TMEM_LOAD_32dp32b64xES10_S1F_NS4_39AutoVectorizingCopyWithAssumedAlignmentILi128EEENS4_14SM90_TMA_STOREES1F_S20_S20_EEEvvEEEEvNT_6ParamsE) ;  /* 0xffffff48020c7950 */ /* 0x000fea0003c3ffff */
        .weak           $__internal_2_$__cuda_sm10x_tcgen05_guardrail_trap_unallocated_columns_being_dealloced
        .type           $__internal_2_$__cuda_sm10x_tcgen05_guardrail_trap_unallocated_columns_being_dealloced,@function
        .size           $__internal_2_$__cuda_sm10x_tcgen05_guardrail_trap_unallocated_columns_being_dealloced,(.L_x_167 - $__internal_2_$__cuda_sm10x_tcgen05_guardrail_trap_unallocated_columns_being_dealloced)
$__internal_2_$__cuda_sm10x_tcgen05_guardrail_trap_unallocated_columns_being_dealloced:
[----:B------:R-:W-:Y:S05]  /*b7d0*/  BPT.TRAP 0x1 ;  /* 0x000000040000795c */ /* 0x000fea0000300000 */
[----:B------:R-:W-:-:S04]  /*b7e0*/  HFMA2 R3, -RZ, RZ, 0, 0 ;  /* 0x00000000ff037431 */ /* 0x000fc800000001ff */
[----:B------:R-:W-:Y:S05]  /*b7f0*/  RET.REL.NODEC R2 `(_ZN7cutlass13device_kernelINS_4gemm6kernel13GemmUniversalIN4cute5tupleIJiiiiEEENS1_10collective13CollectiveMmaINS1_35MainloopSm100TmaUmmaWarpSpecializedILi3ELi2ELi2ENS5_IJNS4_1CILi1EEESB_SB_EEEEENS5_IJNSA_ILi128EEENSA_ILi256EEENSA_ILi64EEEEEENS_6half_tENS5_IJSB_llEEESI_NS5_IJlSB_lEEENS4_8TiledMMAINS4_8MMA_AtomIJNS4_20SM100_MMA_F16BF16_SSISI_SI_fLi128ELi256ELNS4_4UMMA5MajorE1ELSP_0ELNSO_7ScaleInE0ELSQ_0EEEEEENS4_6LayoutISC_NS5_IJNSA_ILi0EEESU_SU_EEEEENS5_IJNS4_10UnderscoreESX_SX_EEEEENS4_13SM90_TMA_LOADENS4_14ComposedLayoutINS4_7SwizzleILi3ELi4ELi3EEENS4_18smem_ptr_flag_bitsILi16EEENST_INS5_IJSG_NSA_ILi8EEEEEENS5_IJSB_SG_EEEEEEEvNS4_8identityES10_NS11_IS13_S15_NST_INS5_IJS16_SG_EEENS5_IJSG_SB_EEEEEEEvS1B_EENS_8epilogue10collective18CollectiveEpilogueINS1H_23Sm100TmaWarpSpecializedILi4ELi2ELi64ELb1ELb0EEEJSH_NS5_IJNST_ISE_SB_EENST_ISG_SB_EEEEESI_SK_SI_SK_NS1H_6fusion15FusionCallbacksIS1L_NS1P_17LinearCombinationISI_fSI_fLNS_15FloatRoundStyleE2EEESH_S1O_JEEENS4_5SM1004TMEM4LOAD26SM100_TMEM_LOAD_32dp32b64xES10_S1F_NS4_39AutoVectorizingCopyWithAssumedAlignmentILi128EEENS4_14SM90_TMA_STOREES1F_S20_S20_EEEvvEEEEvNT_6ParamsE) ;  /* 0xffffff4802007950 */ /* 0x000fea0003c3ffff */
.L_x_166:
[----:B------:R-:W-:-:S00]  /*b800*/  BRA `(.L_x_166) ;  /* 0xfffffffc00fc7947 */ /* 0x000fc0000383ffff */
[----:B------:R-:W-:-:S00]  /*b810*/  NOP ;  /* 0x0000000000007918 */ /* 0x000fc00000000000 */
        /* <DEDUP_REMOVED lines=14> */
.L_x_167:


//--------------------- .nv.global.init           --------------------------
	.section	.nv.global.init,"aw",@progbits
.nv.global.init:
	.type		$str$27,@object
	.size		$str$27,($str$28 - $str$27)
$str$27:
        /*0000*/ 	.byte	0x28, 0x61, 0x64, 0x64, 0x72, 0x65, 0x73, 0x73, 0x20, 0x26, 0x20, 0x6d, 0x61, 0x73, 0x6b, 0x29
        /*0010*/ 	.byte	0x20, 0x3d, 0x3d, 0x20, 0x30, 0x00
	.type		$str$28,@object
	.size		$str$28,($str$26 - $str$28)
$str$28:
        /*0016*/ 	.byte	0x2f, 0x74, 0x6d, 0x70, 0x2f, 0x63, 0x75, 0x74, 0x6c, 0x61, 0x73, 0x73, 0x5f, 0x73, 0x77, 0x65
        /*0026*/ 	.byte	0x65, 0x70, 0x5f, 0x73, 0x72, 0x63, 0x2f, 0x69, 0x6e, 0x63, 0x6c, 0x75, 0x64, 0x65, 0x2f, 0x63
        /*0036*/ 	.byte	0x75, 0x74, 0x65, 0x2f, 0x70, 0x6f, 0x69, 0x6e, 0x74, 0x65, 0x72, 0x5f, 0x66, 0x6c, 0x61, 0x67
        /*0046*/ 	.byte	0x67, 0x65, 0x64, 0x2e, 0x68, 0x70, 0x70, 0x00
	.type		$str$26,@object
	.size		$str$26,($str$25 - $str$26)
$str$26:
        /*004e*/ 	.byte	0x2f, 0x74, 0x6d, 0x70, 0x2f, 0x63, 0x75, 0x74, 0x6c, 0x61, 0x73, 0x73, 0x5f, 0x73, 0x77, 0x65
        /*005e*/ 	.byte	0x65, 0x70, 0x5f, 0x73, 0x72, 0x63, 0x2f, 0x69, 0x6e, 0x63, 0x6c, 0x75, 0x64, 0x65, 0x2f, 0x63
        /*006e*/ 	.byte	0x75, 0x74, 0x65, 0x2f, 0x61, 0x74, 0x6f, 0x6d, 0x2f, 0x63, 0x6f, 0x70, 0x79, 0x5f, 0x74, 0x72
        /*007e*/ 	.byte	0x61, 0x69, 0x74, 0x73, 0x5f, 0x73, 0x6d, 0x31, 0x30, 0x30, 0x2e, 0x68, 0x70, 0x70, 0x00
	.type		$str$25,@object
	.size		$str$25,(__unnamed_1 - $str$25)
$str$25:
        /*008d*/ 	.byte	0x28, 0x28, 0x75, 0x69, 0x6e, 0x74, 0x33, 0x32, 0x5f, 0x74, 0x28, 0x74, 0x68, 0x72, 0x65, 0x61
        /*009d*/ 	.byte	0x64, 0x49, 0x64, 0x78, 0x2e, 0x78, 0x29, 0x20, 0x2f, 0x20, 0x33, 0x32, 0x29, 0x20, 0x25, 0x20
        /*00ad*/ 	.byte	0x34, 0x29, 0x20, 0x3d, 0x3d, 0x20, 0x28, 0x28, 0x28, 0x74, 0x6d, 0x65, 0x6d, 0x5f, 0x61, 0x64
        /*00bd*/ 	.byte	0x64, 0x72, 0x20, 0x3e, 0x3e, 0x20, 0x31, 0x36, 0x29, 0x20, 0x2f, 0x20, 0x33, 0x32, 0x29, 0x20
        /*00cd*/ 	.byte	0x25, 0x20, 0x34, 0x29, 0x00
	.type		__unnamed_1,@object
	.size		__unnamed_1,(__unnamed_2 - __unnamed_1)
__unnamed_1:
        /*00d2*/ 	.byte	0x61, 0x75, 0x74, 0x6f, 0x20, 0x63, 0x75, 0x74, 0x65, 0x3a, 0x3a, 0x61, 0x73, 0x5f, 0x70, 0x6f
        /* <DEDUP_REMOVED lines=24> */
        /*0262*/ 	.byte	0x3e, 0x3e, 0x3e, 0x3e, 0x5d, 0x00
	.type		__unnamed_2,@object
	.size		__unnamed_2,(.L_2 - __unnamed_2)
__unnamed_2:
        /* <DEDUP_REMOVED lines=43> */
        /*0518*/ 	.byte	0x74, 0x65, 0x3a, 0x3a, 0x43, 0x3c, 0x30, 0x3e, 0x3e, 0x3e, 0x3e, 0x5d, 0x00
.L_2:


//--------------------- .nv.shared._ZN7cutlass13device_kernelINS_4gemm6kernel13GemmUniversalIN4cute5tupleIJiiiiEEENS1_10collective13CollectiveMmaINS1_35MainloopSm100TmaUmmaWarpSpecializedILi3ELi2ELi2ENS5_IJNS4_1CILi1EEESB_SB_EEEEENS5_IJNSA_ILi128EEENSA_ILi256EEENSA_ILi64EEEEEENS_6half_tENS5_IJSB_llEEESI_NS5_IJlSB_lEEENS4_8TiledMMAINS4_8MMA_AtomIJNS4_20SM100_MMA_F16BF16_SSISI_SI_fLi128ELi256ELNS4_4UMMA5MajorE1ELSP_0ELNSO_7ScaleInE0ELSQ_0EEEEEENS4_6LayoutISC_NS5_IJNSA_ILi0EEESU_SU_EEEEENS5_IJNS4_10UnderscoreESX_SX_EEEEENS4_13SM90_TMA_LOADENS4_14ComposedLayoutINS4_7SwizzleILi3ELi4ELi3EEENS4_18smem_ptr_flag_bitsILi16EEENST_INS5_IJSG_NSA_ILi8EEEEEENS5_IJSB_SG_EEEEEEEvNS4_8identityES10_NS11_IS13_S15_NST_INS5_IJS16_SG_EEENS5_IJSG_SB_EEEEEEEvS1B_EENS_8epilogue10collective18CollectiveEpilogueINS1H_23Sm100TmaWarpSpecializedILi4ELi2ELi64ELb1ELb0EEEJSH_NS5_IJNST_ISE_SB_EENST_ISG_SB_EEEEESI_SK_SI_SK_NS1H_6fusion15FusionCallbacksIS1L_NS1P_17LinearCombinationISI_fSI_fLNS_15FloatRoundStyleE2EEESH_S1O_JEEENS4_5SM1004TMEM4LOAD26SM100_TMEM_LOAD_32dp32b64xES10_S1F_NS4_39AutoVectorizingCopyWithAssumedAlignmentILi128EEENS4_14SM90_TMA_STOREES1F_S20_S20_EEEvvEEEEvNT_6ParamsE --------------------------
	.section	.nv.shared._ZN7cutlass13device_kernelINS_4gemm6kernel13GemmUniversalIN4cute5tupleIJiiiiEEENS1_10collective13CollectiveMmaINS1_35MainloopSm100TmaUmmaWarpSpecializedILi3ELi2ELi2ENS5_IJNS4_1CILi1EEESB_SB_EEEEENS5_IJNSA_ILi128EEENSA_ILi256EEENSA_ILi64EEEEEENS_6half_tENS5_IJSB_llEEESI_NS5_IJlSB_lEEENS4_8TiledMMAINS4_8MMA_AtomIJNS4_20SM100_MMA_F16BF16_SSISI_SI_fLi128ELi256ELNS4_4UMMA5MajorE1ELSP_0ELNSO_7ScaleInE0ELSQ_0EEEEEENS4_6LayoutISC_NS5_IJNSA_ILi0EEESU_SU_EEEEENS5_IJNS4_10UnderscoreESX_SX_EEEEENS4_13SM90_TMA_LOADENS4_14ComposedLayoutINS4_7SwizzleILi3ELi4ELi3EEENS4_18smem_ptr_flag_bitsILi16EEENST_INS5_IJSG_NSA_ILi8EEEEEENS5_IJSB_SG_EEEEEEEvNS4_8identityES10_NS11_IS13_S15_NST_INS5_IJS16_SG_EEENS5_IJSG_SB_EEEEEEEvS1B_EENS_8epilogue10collective18CollectiveEpilogueINS1H_23Sm100TmaWarpSpecializedILi4ELi2ELi64ELb1ELb0EEEJSH_NS5_IJNST_ISE_SB_EENST_ISG_SB_EEEEESI_SK_SI_SK_NS1H_6fusion15FusionCallbacksIS1L_NS1P_17LinearCombinationISI_fSI_fLNS_15FloatRoundStyleE2EEESH_S1O_JEEENS4_5SM1004TMEM4LOAD26SM100_TMEM_LOAD_32dp32b64xES10_S1F_NS4_39AutoVectorizingCopyWithAssumedAlignmentILi128EEENS4_14SM90_TMA_STOREES1F_S20_S20_EEEvvEEEEvNT_6ParamsE,"aw",@nobits
	.sectionflags	@""
	.align	16
	.zero		1024


//--------------------- .nv.shared.reserved.0     --------------------------
	.section	.nv.shared.reserved.0,"aw",@nobits
	.weak		__nv_reservedSMEM_offset_0_alias
	.size		__nv_reservedSMEM_offset_0_alias, 0, 64
	.other		__nv_reservedSMEM_offset_0_alias,@"STO_CUDA_RESERVED_SHARED STV_DEFAULT"
__nv_reservedSMEM_offset_0_alias:
	.zero		0
.nv.shared.reserved.0:
	.zero		64
	.weak		__nv_reservedSMEM_tcgen05_partition
	.type		__nv_reservedSMEM_tcgen05_partition,@object
	.size		__nv_reservedSMEM_tcgen05_partition,(.L_0 - __nv_reservedSMEM_tcgen05_partition)
__nv_reservedSMEM_tcgen05_partition:
	.zero		32
.L_0:


//--------------------- .nv.global                --------------------------
	.section	.nv.global,"aw",@nobits
.nv.global:
	.type		_ZN40_INTERNAL_cb774cd6_4_k_cu_60caa458_413364cute1_E,@object
	.size		_ZN40_INTERNAL_cb774cd6_4_k_cu_60caa458_413364cute1_E,(_ZN40_INTERNAL_cb774cd6_4_k_cu_60caa458_413364cuda3std3__45__cpo6cbeginE - _ZN40_INTERNAL_cb774cd6_4_k_cu_60caa458_413364cute1_E)
_ZN40_INTERNAL_cb774cd6_4_k_cu_60caa458_413364cute1_E:
	.zero		1
	.type		_ZN40_INTERNAL_cb774cd6_4_k_cu_60caa458_413364cuda3std3__45__cpo6cbeginE,@object
	.size		_ZN40_INTERNAL_cb774cd6_4_k_cu_60caa458_413364cuda3std3__45__cpo6cbeginE,(_ZN40_INTERNAL_cb774cd6_4_k_cu_60caa458_413364cuda3std3__48in_placeE - _ZN40_INTERNAL_cb774cd6_4_k_cu_60caa458_413364cuda3std3__45__cpo6cbeginE)
_ZN40_INTERNAL_cb774cd6_4_k_cu_60caa458_413364cuda3std3__45__cpo6cbeginE:
	.zero		1
	.type		_ZN40_INTERNAL_cb774cd6_4_k_cu_60caa458_413364cuda3std3__48in_placeE,@object
	.size		_ZN40_INTERNAL_cb774cd6_4_k_cu_60caa458_413364cuda3std3__48in_placeE,(_ZN40_INTERNAL_cb774cd6_4_k_cu_60caa458_413364cuda3std6ranges3__45__cpo9iter_moveE - _ZN40_INTERNAL_cb774cd6_4_k_cu_60caa458_413364cuda3std3__48in_placeE)
_ZN40_INTERNAL_cb774cd6_4_k_cu_60caa458_413364cuda3std3__48in_placeE:
	.zero		1
	.type		_ZN40_INTERNAL_cb774cd6_4_k_cu_60caa458_413364cuda3std6ranges3__45__cpo9iter_moveE,@object
	.size		_ZN40_INTERNAL_cb774cd6_4_k_cu_60caa458_413364cuda3std6ranges3__45__cpo9iter_moveE,(_ZN40_INTERNAL_cb774cd6_4_k_cu_60caa458_413364cuda3std3__45__cpo5beginE - _ZN40_INTERNAL_cb774cd6_4_k_cu_60caa458_413364cuda3std6ranges3__45__cpo9iter_moveE)
_ZN40_INTERNAL_cb774cd6_4_k_cu_60caa458_413364cuda3std6ranges3__45__cpo9iter_moveE:
	.zero		1
	.type		_ZN40_INTERNAL_cb774cd6_4_k_cu_60caa458_413364cuda3std3__45__cpo5beginE,@object
	.size		_ZN40_INTERNAL_cb774cd6_4_k_cu_60caa458_413364cuda3std3__45__cpo5beginE,(_ZN40_INTERNAL_cb774cd6_4_k_cu_60caa458_413364cuda3std3__442_GLOBAL__N__cb774cd6_4_k_cu_60caa458_413366ignoreE - _ZN40_INTERNAL_cb774cd6_4_k_cu_60caa458_413364cuda3std3__45__cpo5beginE)
_ZN40_INTERNAL_cb774cd6_4_k_cu_60caa458_413364cuda3std3__45__cpo5beginE:
	.zero		1
	.type		_ZN40_INTERNAL_cb774cd6_4_k_cu_60caa458_413364cuda3std3__442_GLOBAL__N__cb774cd6_4_k_cu_60caa458_413366ignoreE,@object
	.size		_ZN40_INTERNAL_cb774cd6_4_k_cu_60caa458_413364cuda3std3__442_GLOBAL__N__cb774cd6_4_k_cu_60caa458_413366ignoreE,(_ZN40_INTERNAL_cb774cd6_4_k_cu_60caa458_413364cute7productE - _ZN40_INTERNAL_cb774cd6_4_k_cu_60caa458_413364cuda3std3__442_GLOBAL__N__cb774cd6_4_k_cu_60caa458_413366ignoreE)
_ZN40_INTERNAL_cb774cd6_4_k_cu_60caa458_413364cuda3std3__442_GLOBAL__N__cb774cd6_4_k_cu_60caa458_413366ignoreE:
	.zero		1
	.type		_ZN40_INTERNAL_cb774cd6_4_k_cu_60caa458_413364cute7productE,@object
	.size		_ZN40_INTERNAL_cb774cd6_4_k_cu_60caa458_413364cute7productE,(_ZN40_INTERNAL_cb774cd6_4_k_cu_60caa458_413364cuda3std3__45__cpo3endE - _ZN40_INTERNAL_cb774cd6_4_k_cu_60caa458_413364cute7productE)
_ZN40_INTERNAL_cb774cd6_4_k_cu_60caa458_413364cute7productE:
	.zero		1
	.type		_ZN40_INTERNAL_cb774cd6_4_k_cu_60caa458_413364cuda3std3__45__cpo3endE,@object
	.size		_ZN40_INTERNAL_cb774cd6_4_k_cu_60caa458_413364cuda3std3__45__cpo3endE,(_ZN40_INTERNAL_cb774cd6_4_k_cu_60caa458_413364cuda3std3__419piecewise_constructE - _ZN40_INTERNAL_cb774cd6_4_k_cu_60caa458_413364cuda3std3__45__cpo3endE)
_ZN40_INTERNAL_cb774cd6_4_k_cu_60caa458_413364cuda3std3__45__cpo3endE:
	.zero		1
	.type		_ZN40_INTERNAL_cb774cd6_4_k_cu_60caa458_413364cuda3std3__419piecewise_constructE,@object
	.size		_ZN40_INTERNAL_cb774cd6_4_k_cu_60caa458_413364cuda3std3__419piecewise_constructE,(_ZN40_INTERNAL_cb774cd6_4_k_cu_60caa458_413364cuda3std3__45__cpo4cendE - _ZN40_INTERNAL_cb774cd6_4_k_cu_60caa458_413364cuda3std3__419piecewise_constructE)
_ZN40_INTERNAL_cb774cd6_4_k_cu_60caa458_413364cuda3std3__419piecewise_constructE:
	.zero		1
	.type		_ZN40_INTERNAL_cb774cd6_4_k_cu_60caa458_413364cuda3std3__45__cpo4cendE,@object
	.size		_ZN40_INTERNAL_cb774cd6_4_k_cu_60caa458_413364cuda3std3__45__cpo4cendE,(_ZN40_INTERNAL_cb774cd6_4_k_cu_60caa458_413364cuda3std6ranges3__45__cpo4swapE - _ZN40_INTERNAL_cb774cd6_4_k_cu_60caa458_413364cuda3std3__45__cpo4cendE)
_ZN40_INTERNAL_cb774cd6_4_k_cu_60caa458_413364cuda3std3__45__cpo4cendE:
	.zero		1
	.type		_ZN40_INTERNAL_cb774cd6_4_k_cu_60caa458_413364cuda3std6ranges3__45__cpo4swapE,@object
	.size		_ZN40_INTERNAL_cb774cd6_4_k_cu_60caa458_413364cuda3std6ranges3__45__cpo4swapE,(.L_10 - _ZN40_INTERNAL_cb774cd6_4_k_cu_60caa458_413364cuda3std6ranges3__45__cpo4swapE)
_ZN40_INTERNAL_cb774cd6_4_k_cu_60caa458_413364cuda3std6ranges3__45__cpo4swapE:
	.zero		1
.L_10:


//--------------------- .nv.constant0._ZN7cutlass13device_kernelINS_4gemm6kernel13GemmUniversalIN4cute5tupleIJiiiiEEENS1_10collective13CollectiveMmaINS1_35MainloopSm100TmaUmmaWarpSpecializedILi3ELi2ELi2ENS5_IJNS4_1CILi1EEESB_SB_EEEEENS5_IJNSA_ILi128EEENSA_ILi256EEENSA_ILi64EEEEEENS_6half_tENS5_IJSB_llEEESI_NS5_IJlSB_lEEENS4_8TiledMMAINS4_8MMA_AtomIJNS4_20SM100_MMA_F16BF16_SSISI_SI_fLi128ELi256ELNS4_4UMMA5MajorE1ELSP_0ELNSO_7ScaleInE0ELSQ_0EEEEEENS4_6LayoutISC_NS5_IJNSA_ILi0EEESU_SU_EEEEENS5_IJNS4_10UnderscoreESX_SX_EEEEENS4_13SM90_TMA_LOADENS4_14ComposedLayoutINS4_7SwizzleILi3ELi4ELi3EEENS4_18smem_ptr_flag_bitsILi16EEENST_INS5_IJSG_NSA_ILi8EEEEEENS5_IJSB_SG_EEEEEEEvNS4_8identityES10_NS11_IS13_S15_NST_INS5_IJS16_SG_EEENS5_IJSG_SB_EEEEEEEvS1B_EENS_8epilogue10collective18CollectiveEpilogueINS1H_23Sm100TmaWarpSpecializedILi4ELi2ELi64ELb1ELb0EEEJSH_NS5_IJNST_ISE_SB_EENST_ISG_SB_EEEEESI_SK_SI_SK_NS1H_6fusion15FusionCallbacksIS1L_NS1P_17LinearCombinationISI_fSI_fLNS_15FloatRoundStyleE2EEESH_S1O_JEEENS4_5SM1004TMEM4LOAD26SM100_TMEM_LOAD_32dp32b64xES10_S1F_NS4_39AutoVectorizingCopyWithAssumedAlignmentILi128EEENS4_14SM90_TMA_STOREES1F_S20_S20_EEEvvEEEEvNT_6ParamsE --------------------------
	.section	.nv.constant0._ZN7cutlass13device_kernelINS_4gemm6kernel13GemmUniversalIN4cute5tupleIJiiiiEEENS1_10collective13CollectiveMmaINS1_35MainloopSm100TmaUmmaWarpSpecializedILi3ELi2ELi2ENS5_IJNS4_1CILi1EEESB_SB_EEEEENS5_IJNSA_ILi128EEENSA_ILi256EEENSA_ILi64EEEEEENS_6half_tENS5_IJSB_llEEESI_NS5_IJlSB_lEEENS4_8TiledMMAINS4_8MMA_AtomIJNS4_20SM100_MMA_F16BF16_SSISI_SI_fLi128ELi256ELNS4_4UMMA5MajorE1ELSP_0ELNSO_7ScaleInE0ELSQ_0EEEEEENS4_6LayoutISC_NS5_IJNSA_ILi0EEESU_SU_EEEEENS5_IJNS4_10UnderscoreESX_SX_EEEEENS4_13SM90_TMA_LOADENS4_14ComposedLayoutINS4_7SwizzleILi3ELi4ELi3EEENS4_18smem_ptr_flag_bitsILi16EEENST_INS5_IJSG_NSA_ILi8EEEEEENS5_IJSB_SG_EEEEEEEvNS4_8identityES10_NS11_IS13_S15_NST_INS5_IJS16_SG_EEENS5_IJSG_SB_EEEEEEEvS1B_EENS_8epilogue10collective18CollectiveEpilogueINS1H_23Sm100TmaWarpSpecializedILi4ELi2ELi64ELb1ELb0EEEJSH_NS5_IJNST_ISE_SB_EENST_ISG_SB_EEEEESI_SK_SI_SK_NS1H_6fusion15FusionCallbacksIS1L_NS1P_17LinearCombinationISI_fSI_fLNS_15FloatRoundStyleE2EEESH_S1O_JEEENS4_5SM1004TMEM4LOAD26SM100_TMEM_LOAD_32dp32b64xES10_S1F_NS4_39AutoVectorizingCopyWithAssumedAlignmentILi128EEENS4_14SM90_TMA_STOREES1F_S20_S20_EEEvvEEEEvNT_6ParamsE,"a",@progbits
	.sectionflags	@""
	.align	4
.nv.constant0._ZN7cutlass13device_kernelINS_4gemm6kernel13GemmUniversalIN4cute5tupleIJiiiiEEENS1_10collective13CollectiveMmaINS1_35MainloopSm100TmaUmmaWarpSpecializedILi3ELi2ELi2ENS5_IJNS4_1CILi1EEESB_SB_EEEEENS5_IJNSA_ILi128EEENSA_ILi256EEENSA_ILi64EEEEEENS_6half_tENS5_IJSB_llEEESI_NS5_IJlSB_lEEENS4_8TiledMMAINS4_8MMA_AtomIJNS4_20SM100_MMA_F16BF16_SSISI_SI_fLi128ELi256ELNS4_4UMMA5MajorE1ELSP_0ELNSO_7ScaleInE0ELSQ_0EEEEEENS4_6LayoutISC_NS5_IJNSA_ILi0EEESU_SU_EEEEENS5_IJNS4_10UnderscoreESX_SX_EEEEENS4_13SM90_TMA_LOADENS4_14ComposedLayoutINS4_7SwizzleILi3ELi4ELi3EEENS4_18smem_ptr_flag_bitsILi16EEENST_INS5_IJSG_NSA_ILi8EEEEEENS5_IJSB_SG_EEEEEEEvNS4_8identityES10_NS11_IS13_S15_NST_INS5_IJS16_SG_EEENS5_IJSG_SB_EEEEEEEvS1B_EENS_8epilogue10collective18CollectiveEpilogueINS1H_23Sm100TmaWarpSpecializedILi4ELi2ELi64ELb1ELb0EEEJSH_NS5_IJNST_ISE_SB_EENST_ISG_SB_EEEEESI_SK_SI_SK_NS1H_6fusion15FusionCallbacksIS1L_NS1P_17LinearCombinationISI_fSI_fLNS_15FloatRoundStyleE2EEESH_S1O_JEEENS4_5SM1004TMEM4LOAD26SM100_TMEM_LOAD_32dp32b64xES10_S1F_NS4_39AutoVectorizingCopyWithAssumedAlignmentILi128EEENS4_14SM90_TMA_STOREES1F_S20_S20_EEEvvEEEEvNT_6ParamsE:
	.zero		2944


//--------------------- SYMBOLS --------------------------

	.type		.nv.reservedSmem.offset0,@object
	.size		.nv.reservedSmem.offset0,0x4
	.type		.nv.reservedSmem.cap,@object
	.size		.nv.reservedSmem.cap,0x4
	.type		__assertfail,@function
